	.target	sm_90a

	.elftype	@"ET_EXEC"


//--------------------- .note.nv.tkinfo           --------------------------
	.section	.note.nv.tkinfo,"",@"SHT_NOTE"
	.sectionflags	@"SHF_NOTE_NV_TKINFO"
	.tkinfo
        /*0018*/ 	.word	0x00000002
        /*0030*/ 	.string	""
        /*0030*/ 	.string	"ptxas"
        /*0030*/ 	.string	"Cuda compilation tools, release 13.0, V13.0.88"
        /*0030*/ 	.string	"Build cuda_13.0.r13.0/compiler.36424714_0"
        /*0030*/ 	.string	"-arch sm_90a -m 64 "



//--------------------- .note.nv.cuinfo           --------------------------
	.section	.note.nv.cuinfo,"",@"SHT_NOTE"
	.sectionflags	@"SHF_NOTE_NV_CUINFO"
        /*0018*/ 	.short	0x0002
        /*001a*/ 	.short	0x005a
        /*001c*/ 	.short	0x0082
	.zero		2


//--------------------- .nv.info                  --------------------------
	.section	.nv.info,"",@"SHT_CUDA_INFO"
	.align	4


	//----- nvinfo : EIATTR_REGCOUNT
	.align		4
        /*0000*/ 	.byte	0x04, 0x2f
        /*0002*/ 	.short	(.L_12 - .L_11)
	.align		4
.L_11:
        /*0004*/ 	.word	index@(_ZN7cutlass13device_kernelIN5flash19enable_sm80_to_sm89INS1_16FlashAttnFwdSm80INS1_25CollectiveMainloopFwdSm80ILi8ELi2ELb0EN4cute5tupleIJNS5_1CILi128EEENS7_ILi64EEENS7_ILi192EEEEEELi192ENS_6half_tEfNS_4arch4Sm80ELb1ELb0ELb1ELb1ELb0ELb1ELb1ELb0EEENS1_21CollectiveEpilogueFwdINS6_IJS8_SA_S9_EEENS6_IJNS7_ILi1EEESI_SI_EEESC_SE_Li256ELb1ELb1ELb0ELb0EEENS1_19SingleTileSchedulerILb1ELb0ELb1ELi128EEEEEEEEEvNT_6ParamsE)
        /*0008*/ 	.word	0x00000004


	//----- nvinfo : EIATTR_FRAME_SIZE
	.align		4
.L_12:
        /*000c*/ 	.byte	0x04, 0x11
        /*000e*/ 	.short	(.L_14 - .L_13)
	.align		4
.L_13:
        /*0010*/ 	.word	index@(_ZN7cutlass13device_kernelIN5flash19enable_sm80_to_sm89INS1_16FlashAttnFwdSm80INS1_25CollectiveMainloopFwdSm80ILi8ELi2ELb0EN4cute5tupleIJNS5_1CILi128EEENS7_ILi64EEENS7_ILi192EEEEEELi192ENS_6half_tEfNS_4arch4Sm80ELb1ELb0ELb1ELb1ELb0ELb1ELb1ELb0EEENS1_21CollectiveEpilogueFwdINS6_IJS8_SA_S9_EEENS6_IJNS7_ILi1EEESI_SI_EEESC_SE_Li256ELb1ELb1ELb0ELb0EEENS1_19SingleTileSchedulerILb1ELb0ELb1ELi128EEEEEEEEEvNT_6ParamsE)
        /*0014*/ 	.word	0x00000000


	//----- nvinfo : EIATTR_REGCOUNT
	.align		4
.L_14:
        /*0018*/ 	.byte	0x04, 0x2f
        /*001a*/ 	.short	(.L_16 - .L_15)
	.align		4
.L_15:
        /*001c*/ 	.word	index@(_ZN7cutlass13device_kernelIN5flash19enable_sm80_to_sm89INS1_16FlashAttnFwdSm80INS1_25CollectiveMainloopFwdSm80ILi8ELi2ELb1EN4cute5tupleIJNS5_1CILi128EEENS7_ILi96EEENS7_ILi192EEEEEELi192ENS_6half_tEfNS_4arch4Sm80ELb1ELb0ELb1ELb1ELb0ELb0ELb1ELb0EEENS1_21CollectiveEpilogueFwdINS6_IJS8_SA_S9_EEENS6_IJNS7_ILi1EEESI_SI_EEESC_SE_Li256ELb1ELb1ELb0ELb0EEENS1_19SingleTileSchedulerILb1ELb0ELb1ELi128EEEEEEEEEvNT_6ParamsE)
        /*0020*/ 	.word	0x00000004


	//----- nvinfo : EIATTR_FRAME_SIZE
	.align		4
.L_16:
        /*0024*/ 	.byte	0x04, 0x11
        /*0026*/ 	.short	(.L_18 - .L_17)
	.align		4
.L_17:
        /*0028*/ 	.word	index@(_ZN7cutlass13device_kernelIN5flash19enable_sm80_to_sm89INS1_16FlashAttnFwdSm80INS1_25CollectiveMainloopFwdSm80ILi8ELi2ELb1EN4cute5tupleIJNS5_1CILi128EEENS7_ILi96EEENS7_ILi192EEEEEELi192ENS_6half_tEfNS_4arch4Sm80ELb1ELb0ELb1ELb1ELb0ELb0ELb1ELb0EEENS1_21CollectiveEpilogueFwdINS6_IJS8_SA_S9_EEENS6_IJNS7_ILi1EEESI_SI_EEESC_SE_Li256ELb1ELb1ELb0ELb0EEENS1_19SingleTileSchedulerILb1ELb0ELb1ELi128EEEEEEEEEvNT_6ParamsE)
        /*002c*/ 	.word	0x00000000


	//----- nvinfo : EIATTR_REGCOUNT
	.align		4
.L_18:
        /*0030*/ 	.byte	0x04, 0x2f
        /*0032*/ 	.short	(.L_20 - .L_19)
	.align		4
.L_19:
        /*0034*/ 	.word	index@(_ZN7cutlass13device_kernelIN5flash19enable_sm80_to_sm89INS1_16FlashAttnFwdSm80INS1_25CollectiveMainloopFwdSm80ILi8ELi2ELb1EN4cute5tupleIJNS5_1CILi128EEENS7_ILi96EEENS7_ILi192EEEEEELi192ENS_6half_tEfNS_4arch4Sm80ELb1ELb0ELb1ELb0ELb0ELb0ELb1ELb0EEENS1_21CollectiveEpilogueFwdINS6_IJS8_SA_S9_EEENS6_IJNS7_ILi1EEESI_SI_EEESC_SE_Li256ELb0ELb1ELb0ELb0EEENS1_30DynamicPersistentTileSchedulerILi256ELi256ELb0ELb1ELb0EEEEEEEEEvNT_6ParamsE)
        /*0038*/ 	.word	0x00000004


	//----- nvinfo : EIATTR_FRAME_SIZE
	.align		4
.L_20:
        /*003c*/ 	.byte	0x04, 0x11
        /*003e*/ 	.short	(.L_22 - .L_21)
	.align		4
.L_21:
        /*0040*/ 	.word	index@(_ZN7cutlass13device_kernelIN5flash19enable_sm80_to_sm89INS1_16FlashAttnFwdSm80INS1_25CollectiveMainloopFwdSm80ILi8ELi2ELb1EN4cute5tupleIJNS5_1CILi128EEENS7_ILi96EEENS7_ILi192EEEEEELi192ENS_6half_tEfNS_4arch4Sm80ELb1ELb0ELb1ELb0ELb0ELb0ELb1ELb0EEENS1_21CollectiveEpilogueFwdINS6_IJS8_SA_S9_EEENS6_IJNS7_ILi1EEESI_SI_EEESC_SE_Li256ELb0ELb1ELb0ELb0EEENS1_30DynamicPersistentTileSchedulerILi256ELi256ELb0ELb1ELb0EEEEEEEEEvNT_6ParamsE)
        /*0044*/ 	.word	0x00000000


	//----- nvinfo : EIATTR_REGCOUNT
	.align		4
.L_22:
        /*0048*/ 	.byte	0x04, 0x2f
        /*004a*/ 	.short	(.L_24 - .L_23)
	.align		4
.L_23:
        /*004c*/ 	.word	index@(_ZN7cutlass13device_kernelIN5flash19enable_sm80_to_sm89INS1_16FlashAttnFwdSm80INS1_25CollectiveMainloopFwdSm80ILi8ELi2ELb0EN4cute5tupleIJNS5_1CILi128EEENS7_ILi64EEENS7_ILi192EEEEEELi192ENS_6half_tEfNS_4arch4Sm80ELb0ELb1ELb1ELb1ELb0ELb1ELb1ELb0EEENS1_21CollectiveEpilogueFwdINS6_IJS8_SA_S9_EEENS6_IJNS7_ILi1EEESI_SI_EEESC_SE_Li256ELb1ELb1ELb0ELb0EEENS1_19SingleTileSchedulerILb1ELb0ELb1ELi128EEEEEEEEEvNT_6ParamsE)
        /*0050*/ 	.word	0x00000004


	//----- nvinfo : EIATTR_FRAME_SIZE
	.align		4
.L_24:
        /*0054*/ 	.byte	0x04, 0x11
        /*0056*/ 	.short	(.L_26 - .L_25)
	.align		4
.L_25:
        /*0058*/ 	.word	index@(_ZN7cutlass13device_kernelIN5flash19enable_sm80_to_sm89INS1_16FlashAttnFwdSm80INS1_25CollectiveMainloopFwdSm80ILi8ELi2ELb0EN4cute5tupleIJNS5_1CILi128EEENS7_ILi64EEENS7_ILi192EEEEEELi192ENS_6half_tEfNS_4arch4Sm80ELb0ELb1ELb1ELb1ELb0ELb1ELb1ELb0EEENS1_21CollectiveEpilogueFwdINS6_IJS8_SA_S9_EEENS6_IJNS7_ILi1EEESI_SI_EEESC_SE_Li256ELb1ELb1ELb0ELb0EEENS1_19SingleTileSchedulerILb1ELb0ELb1ELi128EEEEEEEEEvNT_6ParamsE)
        /*005c*/ 	.word	0x00000000


	//----- nvinfo : EIATTR_REGCOUNT
	.align		4
.L_26:
        /*0060*/ 	.byte	0x04, 0x2f
        /*0062*/ 	.short	(.L_28 - .L_27)
	.align		4
.L_27:
        /*0064*/ 	.word	index@(_ZN7cutlass13device_kernelIN5flash19enable_sm80_to_sm89INS1_16FlashAttnFwdSm80INS1_25CollectiveMainloopFwdSm80ILi8ELi2ELb0EN4cute5tupleIJNS5_1CILi128EEENS7_ILi64EEENS7_ILi192EEEEEELi192ENS_6half_tEfNS_4arch4Sm80ELb0ELb1ELb1ELb1ELb0ELb0ELb1ELb0EEENS1_21CollectiveEpilogueFwdINS6_IJS8_SA_S9_EEENS6_IJNS7_ILi1EEESI_SI_EEESC_SE_Li256ELb1ELb1ELb0ELb0EEENS1_19SingleTileSchedulerILb1ELb0ELb1ELi128EEEEEEEEEvNT_6ParamsE)
        /*0068*/ 	.word	0x00000004


	//----- nvinfo : EIATTR_FRAME_SIZE
	.align		4
.L_28:
        /*006c*/ 	.byte	0x04, 0x11
        /*006e*/ 	.short	(.L_30 - .L_29)
	.align		4
.L_29:
        /*0070*/ 	.word	index@(_ZN7cutlass13device_kernelIN5flash19enable_sm80_to_sm89INS1_16FlashAttnFwdSm80INS1_25CollectiveMainloopFwdSm80ILi8ELi2ELb0EN4cute5tupleIJNS5_1CILi128EEENS7_ILi64EEENS7_ILi192EEEEEELi192ENS_6half_tEfNS_4arch4Sm80ELb0ELb1ELb1ELb1ELb0ELb0ELb1ELb0EEENS1_21CollectiveEpilogueFwdINS6_IJS8_SA_S9_EEENS6_IJNS7_ILi1EEESI_SI_EEESC_SE_Li256ELb1ELb1ELb0ELb0EEENS1_19SingleTileSchedulerILb1ELb0ELb1ELi128EEEEEEEEEvNT_6ParamsE)
        /*0074*/ 	.word	0x00000000


	//----- nvinfo : EIATTR_REGCOUNT
	.align		4
.L_30:
        /*0078*/ 	.byte	0x04, 0x2f
        /*007a*/ 	.short	(.L_32 - .L_31)
	.align		4
.L_31:
        /*007c*/ 	.word	index@(_ZN7cutlass13device_kernelIN5flash19enable_sm80_to_sm89INS1_16FlashAttnFwdSm80INS1_25CollectiveMainloopFwdSm80ILi8ELi2ELb0EN4cute5tupleIJNS5_1CILi128EEENS7_ILi64EEENS7_ILi192EEEEEELi192ENS_6half_tEfNS_4arch4Sm80ELb0ELb1ELb1ELb0ELb0ELb0ELb1ELb0EEENS1_21CollectiveEpilogueFwdINS6_IJS8_SA_S9_EEENS6_IJNS7_ILi1EEESI_SI_EEESC_SE_Li256ELb0ELb1ELb0ELb0EEENS1_19SingleTileSchedulerILb0ELb0ELb1ELi128EEEEEEEEEvNT_6ParamsE)
        /*0080*/ 	.word	0x00000004


	//----- nvinfo : EIATTR_FRAME_SIZE
	.align		4
.L_32:
        /*0084*/ 	.byte	0x04, 0x11
        /*0086*/ 	.short	(.L_34 - .L_33)
	.align		4
.L_33:
        /*0088*/ 	.word	index@(_ZN7cutlass13device_kernelIN5flash19enable_sm80_to_sm89INS1_16FlashAttnFwdSm80INS1_25CollectiveMainloopFwdSm80ILi8ELi2ELb0EN4cute5tupleIJNS5_1CILi128EEENS7_ILi64EEENS7_ILi192EEEEEELi192ENS_6half_tEfNS_4arch4Sm80ELb0ELb1ELb1ELb0ELb0ELb0ELb1ELb0EEENS1_21CollectiveEpilogueFwdINS6_IJS8_SA_S9_EEENS6_IJNS7_ILi1EEESI_SI_EEESC_SE_Li256ELb0ELb1ELb0ELb0EEENS1_19SingleTileSchedulerILb0ELb0ELb1ELi128EEEEEEEEEvNT_6ParamsE)
        /*008c*/ 	.word	0x00000000


	//----- nvinfo : EIATTR_REGCOUNT
	.align		4
.L_34:
        /*0090*/ 	.byte	0x04, 0x2f
        /*0092*/ 	.short	(.L_36 - .L_35)
	.align		4
.L_35:
        /*0094*/ 	.word	index@(_ZN7cutlass13device_kernelIN5flash19enable_sm80_to_sm89INS1_16FlashAttnFwdSm80INS1_25CollectiveMainloopFwdSm80ILi8ELi2ELb0EN4cute5tupleIJNS5_1CILi128EEENS7_ILi64EEENS7_ILi192EEEEEELi192ENS_6half_tEfNS_4arch4Sm80ELb0ELb0ELb1ELb1ELb0ELb1ELb1ELb0EEENS1_21CollectiveEpilogueFwdINS6_IJS8_SA_S9_EEENS6_IJNS7_ILi1EEESI_SI_EEESC_SE_Li256ELb1ELb1ELb0ELb0EEENS1_19SingleTileSchedulerILb1ELb0ELb1ELi128EEEEEEEEEvNT_6ParamsE)
        /*0098*/ 	.word	0x00000004


	//----- nvinfo : EIATTR_FRAME_SIZE
	.align		4
.L_36:
        /*009c*/ 	.byte	0x04, 0x11
        /*009e*/ 	.short	(.L_38 - .L_37)
	.align		4
.L_37:
        /*00a0*/ 	.word	index@(_ZN7cutlass13device_kernelIN5flash19enable_sm80_to_sm89INS1_16FlashAttnFwdSm80INS1_25CollectiveMainloopFwdSm80ILi8ELi2ELb0EN4cute5tupleIJNS5_1CILi128EEENS7_ILi64EEENS7_ILi192EEEEEELi192ENS_6half_tEfNS_4arch4Sm80ELb0ELb0ELb1ELb1ELb0ELb1ELb1ELb0EEENS1_21CollectiveEpilogueFwdINS6_IJS8_SA_S9_EEENS6_IJNS7_ILi1EEESI_SI_EEESC_SE_Li256ELb1ELb1ELb0ELb0EEENS1_19SingleTileSchedulerILb1ELb0ELb1ELi128EEEEEEEEEvNT_6ParamsE)
        /*00a4*/ 	.word	0x00000000


	//----- nvinfo : EIATTR_REGCOUNT
	.align		4
.L_38:
        /*00a8*/ 	.byte	0x04, 0x2f
        /*00aa*/ 	.short	(.L_40 - .L_39)
	.align		4
.L_39:
        /*00ac*/ 	.word	index@(_ZN7cutlass13device_kernelIN5flash19enable_sm80_to_sm89INS1_16FlashAttnFwdSm80INS1_25CollectiveMainloopFwdSm80ILi8ELi2ELb1EN4cute5tupleIJNS5_1CILi128EEENS7_ILi96EEENS7_ILi192EEEEEELi192ENS_6half_tEfNS_4arch4Sm80ELb0ELb0ELb1ELb1ELb0ELb0ELb1ELb0EEENS1_21CollectiveEpilogueFwdINS6_IJS8_SA_S9_EEENS6_IJNS7_ILi1EEESI_SI_EEESC_SE_Li256ELb1ELb1ELb0ELb0EEENS1_19SingleTileSchedulerILb1ELb0ELb1ELi128EEEEEEEEEvNT_6ParamsE)
        /*00b0*/ 	.word	0x00000004


	//----- nvinfo : EIATTR_FRAME_SIZE
	.align		4
.L_40:
        /*00b4*/ 	.byte	0x04, 0x11
        /*00b6*/ 	.short	(.L_42 - .L_41)
	.align		4
.L_41:
        /*00b8*/ 	.word	index@(_ZN7cutlass13device_kernelIN5flash19enable_sm80_to_sm89INS1_16FlashAttnFwdSm80INS1_25CollectiveMainloopFwdSm80ILi8ELi2ELb1EN4cute5tupleIJNS5_1CILi128EEENS7_ILi96EEENS7_ILi192EEEEEELi192ENS_6half_tEfNS_4arch4Sm80ELb0ELb0ELb1ELb1ELb0ELb0ELb1ELb0EEENS1_21CollectiveEpilogueFwdINS6_IJS8_SA_S9_EEENS6_IJNS7_ILi1EEESI_SI_EEESC_SE_Li256ELb1ELb1ELb0ELb0EEENS1_19SingleTileSchedulerILb1ELb0ELb1ELi128EEEEEEEEEvNT_6ParamsE)
        /*00bc*/ 	.word	0x00000000


	//----- nvinfo : EIATTR_REGCOUNT
	.align		4
.L_42:
        /*00c0*/ 	.byte	0x04, 0x2f
        /*00c2*/ 	.short	(.L_44 - .L_43)
	.align		4
.L_43:
        /*00c4*/ 	.word	index@(_ZN7cutlass13device_kernelIN5flash19enable_sm80_to_sm89INS1_16FlashAttnFwdSm80INS1_25CollectiveMainloopFwdSm80ILi8ELi2ELb1EN4cute5tupleIJNS5_1CILi128EEENS7_ILi96EEENS7_ILi192EEEEEELi192ENS_6half_tEfNS_4arch4Sm80ELb0ELb0ELb1ELb0ELb0ELb0ELb1ELb0EEENS1_21CollectiveEpilogueFwdINS6_IJS8_SA_S9_EEENS6_IJNS7_ILi1EEESI_SI_EEESC_SE_Li256ELb0ELb1ELb0ELb0EEENS1_19SingleTileSchedulerILb0ELb0ELb1ELi128EEEEEEEEEvNT_6ParamsE)
        /*00c8*/ 	.word	0x00000004


	//----- nvinfo : EIATTR_FRAME_SIZE
	.align		4
.L_44:
        /*00cc*/ 	.byte	0x04, 0x11
        /*00ce*/ 	.short	(.L_46 - .L_45)
	.align		4
.L_45:
        /*00d0*/ 	.word	index@(_ZN7cutlass13device_kernelIN5flash19enable_sm80_to_sm89INS1_16FlashAttnFwdSm80INS1_25CollectiveMainloopFwdSm80ILi8ELi2ELb1EN4cute5tupleIJNS5_1CILi128EEENS7_ILi96EEENS7_ILi192EEEEEELi192ENS_6half_tEfNS_4arch4Sm80ELb0ELb0ELb1ELb0ELb0ELb0ELb1ELb0EEENS1_21CollectiveEpilogueFwdINS6_IJS8_SA_S9_EEENS6_IJNS7_ILi1EEESI_SI_EEESC_SE_Li256ELb0ELb1ELb0ELb0EEENS1_19SingleTileSchedulerILb0ELb0ELb1ELi128EEEEEEEEEvNT_6ParamsE)
        /*00d4*/ 	.word	0x00000000


	//----- nvinfo : EIATTR_REGCOUNT
	.align		4
.L_46:
        /*00d8*/ 	.byte	0x04, 0x2f
        /*00da*/ 	.short	(.L_48 - .L_47)
	.align		4
.L_47:
        /*00dc*/ 	.word	index@(_ZN7cutlass13device_kernelIN5flash19enable_sm80_to_sm89INS1_16FlashAttnFwdSm80INS1_25CollectiveMainloopFwdSm80ILi8ELi1ELb0EN4cute5tupleIJNS5_1CILi128EEENS7_ILi64EEENS7_ILi192EEEEEELi192ENS_6half_tEfNS_4arch4Sm80ELb1ELb0ELb1ELb1ELb0ELb1ELb1ELb0EEENS1_21CollectiveEpilogueFwdINS6_IJS8_SA_S9_EEENS6_IJNS7_ILi1EEESI_SI_EEESC_SE_Li256ELb1ELb1ELb0ELb0EEENS1_19SingleTileSchedulerILb1ELb0ELb1ELi128EEEEEEEEEvNT_6ParamsE)
        /*00e0*/ 	.word	0x00000004


	//----- nvinfo : EIATTR_FRAME_SIZE
	.align		4
.L_48:
        /*00e4*/ 	.byte	0x04, 0x11
        /*00e6*/ 	.short	(.L_50 - .L_49)
	.align		4
.L_49:
        /*00e8*/ 	.word	index@(_ZN7cutlass13device_kernelIN5flash19enable_sm80_to_sm89INS1_16FlashAttnFwdSm80INS1_25CollectiveMainloopFwdSm80ILi8ELi1ELb0EN4cute5tupleIJNS5_1CILi128EEENS7_ILi64EEENS7_ILi192EEEEEELi192ENS_6half_tEfNS_4arch4Sm80ELb1ELb0ELb1ELb1ELb0ELb1ELb1ELb0EEENS1_21CollectiveEpilogueFwdINS6_IJS8_SA_S9_EEENS6_IJNS7_ILi1EEESI_SI_EEESC_SE_Li256ELb1ELb1ELb0ELb0EEENS1_19SingleTileSchedulerILb1ELb0ELb1ELi128EEEEEEEEEvNT_6ParamsE)
        /*00ec*/ 	.word	0x00000000


	//----- nvinfo : EIATTR_REGCOUNT
	.align		4
.L_50:
        /*00f0*/ 	.byte	0x04, 0x2f
        /*00f2*/ 	.short	(.L_52 - .L_51)
	.align		4
.L_51:
        /*00f4*/ 	.word	index@(_ZN7cutlass13device_kernelIN5flash19enable_sm80_to_sm89INS1_16FlashAttnFwdSm80INS1_25CollectiveMainloopFwdSm80ILi8ELi1ELb1EN4cute5tupleIJNS5_1CILi128EEENS7_ILi96EEENS7_ILi192EEEEEELi192ENS_6half_tEfNS_4arch4Sm80ELb1ELb0ELb1ELb1ELb0ELb0ELb1ELb0EEENS1_21CollectiveEpilogueFwdINS6_IJS8_SA_S9_EEENS6_IJNS7_ILi1EEESI_SI_EEESC_SE_Li256ELb1ELb1ELb0ELb0EEENS1_19SingleTileSchedulerILb1ELb0ELb1ELi128EEEEEEEEEvNT_6ParamsE)
        /*00f8*/ 	.word	0x00000004


	//----- nvinfo : EIATTR_FRAME_SIZE
	.align		4
.L_52:
        /*00fc*/ 	.byte	0x04, 0x11
        /*00fe*/ 	.short	(.L_54 - .L_53)
	.align		4
.L_53:
        /*0100*/ 	.word	index@(_ZN7cutlass13device_kernelIN5flash19enable_sm80_to_sm89INS1_16FlashAttnFwdSm80INS1_25CollectiveMainloopFwdSm80ILi8ELi1ELb1EN4cute5tupleIJNS5_1CILi128EEENS7_ILi96EEENS7_ILi192EEEEEELi192ENS_6half_tEfNS_4arch4Sm80ELb1ELb0ELb1ELb1ELb0ELb0ELb1ELb0EEENS1_21CollectiveEpilogueFwdINS6_IJS8_SA_S9_EEENS6_IJNS7_ILi1EEESI_SI_EEESC_SE_Li256ELb1ELb1ELb0ELb0EEENS1_19SingleTileSchedulerILb1ELb0ELb1ELi128EEEEEEEEEvNT_6ParamsE)
        /*0104*/ 	.word	0x00000000


	//----- nvinfo : EIATTR_REGCOUNT
	.align		4
.L_54:
        /*0108*/ 	.byte	0x04, 0x2f
        /*010a*/ 	.short	(.L_56 - .L_55)
	.align		4
.L_55:
        /*010c*/ 	.word	index@(_ZN7cutlass13device_kernelIN5flash19enable_sm80_to_sm89INS1_16FlashAttnFwdSm80INS1_25CollectiveMainloopFwdSm80ILi8ELi1ELb1EN4cute5tupleIJNS5_1CILi128EEENS7_ILi96EEENS7_ILi192EEEEEELi192ENS_6half_tEfNS_4arch4Sm80ELb1ELb0ELb1ELb0ELb0ELb0ELb1ELb0EEENS1_21CollectiveEpilogueFwdINS6_IJS8_SA_S9_EEENS6_IJNS7_ILi1EEESI_SI_EEESC_SE_Li256ELb0ELb1ELb0ELb0EEENS1_30DynamicPersistentTileSchedulerILi256ELi256ELb0ELb1ELb0EEEEEEEEEvNT_6ParamsE)
        /*0110*/ 	.word	0x00000004


	//----- nvinfo : EIATTR_FRAME_SIZE
	.align		4
.L_56:
        /*0114*/ 	.byte	0x04, 0x11
        /*0116*/ 	.short	(.L_58 - .L_57)
	.align		4
.L_57:
        /*0118*/ 	.word	index@(_ZN7cutlass13device_kernelIN5flash19enable_sm80_to_sm89INS1_16FlashAttnFwdSm80INS1_25CollectiveMainloopFwdSm80ILi8ELi1ELb1EN4cute5tupleIJNS5_1CILi128EEENS7_ILi96EEENS7_ILi192EEEEEELi192ENS_6half_tEfNS_4arch4Sm80ELb1ELb0ELb1ELb0ELb0ELb0ELb1ELb0EEENS1_21CollectiveEpilogueFwdINS6_IJS8_SA_S9_EEENS6_IJNS7_ILi1EEESI_SI_EEESC_SE_Li256ELb0ELb1ELb0ELb0EEENS1_30DynamicPersistentTileSchedulerILi256ELi256ELb0ELb1ELb0EEEEEEEEEvNT_6ParamsE)
        /*011c*/ 	.word	0x00000000


	//----- nvinfo : EIATTR_REGCOUNT
	.align		4
.L_58:
        /*0120*/ 	.byte	0x04, 0x2f
        /*0122*/ 	.short	(.L_60 - .L_59)
	.align		4
.L_59:
        /*0124*/ 	.word	index@(_ZN7cutlass13device_kernelIN5flash19enable_sm80_to_sm89INS1_16FlashAttnFwdSm80INS1_25CollectiveMainloopFwdSm80ILi8ELi1ELb0EN4cute5tupleIJNS5_1CILi128EEENS7_ILi64EEENS7_ILi192EEEEEELi192ENS_6half_tEfNS_4arch4Sm80ELb0ELb1ELb1ELb1ELb0ELb1ELb1ELb0EEENS1_21CollectiveEpilogueFwdINS6_IJS8_SA_S9_EEENS6_IJNS7_ILi1EEESI_SI_EEESC_SE_Li256ELb1ELb1ELb0ELb0EEENS1_19SingleTileSchedulerILb1ELb0ELb1ELi128EEEEEEEEEvNT_6ParamsE)
        /*0128*/ 	.word	0x00000004


	//----- nvinfo : EIATTR_FRAME_SIZE
	.align		4
.L_60:
        /*012c*/ 	.byte	0x04, 0x11
        /*012e*/ 	.short	(.L_62 - .L_61)
	.align		4
.L_61:
        /*0130*/ 	.word	index@(_ZN7cutlass13device_kernelIN5flash19enable_sm80_to_sm89INS1_16FlashAttnFwdSm80INS1_25CollectiveMainloopFwdSm80ILi8ELi1ELb0EN4cute5tupleIJNS5_1CILi128EEENS7_ILi64EEENS7_ILi192EEEEEELi192ENS_6half_tEfNS_4arch4Sm80ELb0ELb1ELb1ELb1ELb0ELb1ELb1ELb0EEENS1_21CollectiveEpilogueFwdINS6_IJS8_SA_S9_EEENS6_IJNS7_ILi1EEESI_SI_EEESC_SE_Li256ELb1ELb1ELb0ELb0EEENS1_19SingleTileSchedulerILb1ELb0ELb1ELi128EEEEEEEEEvNT_6ParamsE)
        /*0134*/ 	.word	0x00000000


	//----- nvinfo : EIATTR_REGCOUNT
	.align		4
.L_62:
        /*0138*/ 	.byte	0x04, 0x2f
        /*013a*/ 	.short	(.L_64 - .L_63)
	.align		4
.L_63:
        /*013c*/ 	.word	index@(_ZN7cutlass13device_kernelIN5flash19enable_sm80_to_sm89INS1_16FlashAttnFwdSm80INS1_25CollectiveMainloopFwdSm80ILi8ELi1ELb0EN4cute5tupleIJNS5_1CILi128EEENS7_ILi64EEENS7_ILi192EEEEEELi192ENS_6half_tEfNS_4arch4Sm80ELb0ELb1ELb1ELb1ELb0ELb0ELb1ELb0EEENS1_21CollectiveEpilogueFwdINS6_IJS8_SA_S9_EEENS6_IJNS7_ILi1EEESI_SI_EEESC_SE_Li256ELb1ELb1ELb0ELb0EEENS1_19SingleTileSchedulerILb1ELb0ELb1ELi128EEEEEEEEEvNT_6ParamsE)
        /*0140*/ 	.word	0x00000004


	//----- nvinfo : EIATTR_FRAME_SIZE
	.align		4
.L_64:
        /*0144*/ 	.byte	0x04, 0x11
        /*0146*/ 	.short	(.L_66 - .L_65)
	.align		4
.L_65:
        /*0148*/ 	.word	index@(_ZN7cutlass13device_kernelIN5flash19enable_sm80_to_sm89INS1_16FlashAttnFwdSm80INS1_25CollectiveMainloopFwdSm80ILi8ELi1ELb0EN4cute5tupleIJNS5_1CILi128EEENS7_ILi64EEENS7_ILi192EEEEEELi192ENS_6half_tEfNS_4arch4Sm80ELb0ELb1ELb1ELb1ELb0ELb0ELb1ELb0EEENS1_21CollectiveEpilogueFwdINS6_IJS8_SA_S9_EEENS6_IJNS7_ILi1EEESI_SI_EEESC_SE_Li256ELb1ELb1ELb0ELb0EEENS1_19SingleTileSchedulerILb1ELb0ELb1ELi128EEEEEEEEEvNT_6ParamsE)
        /*014c*/ 	.word	0x00000000


	//----- nvinfo : EIATTR_REGCOUNT
	.align		4
.L_66:
        /*0150*/ 	.byte	0x04, 0x2f
        /*0152*/ 	.short	(.L_68 - .L_67)
	.align		4
.L_67:
        /*0154*/ 	.word	index@(_ZN7cutlass13device_kernelIN5flash19enable_sm80_to_sm89INS1_16FlashAttnFwdSm80INS1_25CollectiveMainloopFwdSm80ILi8ELi1ELb0EN4cute5tupleIJNS5_1CILi128EEENS7_ILi64EEENS7_ILi192EEEEEELi192ENS_6half_tEfNS_4arch4Sm80ELb0ELb1ELb1ELb0ELb0ELb0ELb1ELb0EEENS1_21CollectiveEpilogueFwdINS6_IJS8_SA_S9_EEENS6_IJNS7_ILi1EEESI_SI_EEESC_SE_Li256ELb0ELb1ELb0ELb0EEENS1_19SingleTileSchedulerILb0ELb0ELb1ELi128EEEEEEEEEvNT_6ParamsE)
        /*0158*/ 	.word	0x00000004


	//----- nvinfo : EIATTR_FRAME_SIZE
	.align		4
.L_68:
        /*015c*/ 	.byte	0x04, 0x11
        /*015e*/ 	.short	(.L_70 - .L_69)
	.align		4
.L_69:
        /*0160*/ 	.word	index@(_ZN7cutlass13device_kernelIN5flash19enable_sm80_to_sm89INS1_16FlashAttnFwdSm80INS1_25CollectiveMainloopFwdSm80ILi8ELi1ELb0EN4cute5tupleIJNS5_1CILi128EEENS7_ILi64EEENS7_ILi192EEEEEELi192ENS_6half_tEfNS_4arch4Sm80ELb0ELb1ELb1ELb0ELb0ELb0ELb1ELb0EEENS1_21CollectiveEpilogueFwdINS6_IJS8_SA_S9_EEENS6_IJNS7_ILi1EEESI_SI_EEESC_SE_Li256ELb0ELb1ELb0ELb0EEENS1_19SingleTileSchedulerILb0ELb0ELb1ELi128EEEEEEEEEvNT_6ParamsE)
        /*0164*/ 	.word	0x00000000


	//----- nvinfo : EIATTR_REGCOUNT
	.align		4
.L_70:
        /*0168*/ 	.byte	0x04, 0x2f
        /*016a*/ 	.short	(.L_72 - .L_71)
	.align		4
.L_71:
        /*016c*/ 	.word	index@(_ZN7cutlass13device_kernelIN5flash19enable_sm80_to_sm89INS1_16FlashAttnFwdSm80INS1_25CollectiveMainloopFwdSm80ILi8ELi1ELb0EN4cute5tupleIJNS5_1CILi128EEENS7_ILi64EEENS7_ILi192EEEEEELi192ENS_6half_tEfNS_4arch4Sm80ELb0ELb0ELb1ELb1ELb0ELb1ELb1ELb0EEENS1_21CollectiveEpilogueFwdINS6_IJS8_SA_S9_EEENS6_IJNS7_ILi1EEESI_SI_EEESC_SE_Li256ELb1ELb1ELb0ELb0EEENS1_19SingleTileSchedulerILb1ELb0ELb1ELi128EEEEEEEEEvNT_6ParamsE)
        /*0170*/ 	.word	0x00000004


	//----- nvinfo : EIATTR_FRAME_SIZE
	.align		4
.L_72:
        /*0174*/ 	.byte	0x04, 0x11
        /*0176*/ 	.short	(.L_74 - .L_73)
	.align		4
.L_73:
        /*0178*/ 	.word	index@(_ZN7cutlass13device_kernelIN5flash19enable_sm80_to_sm89INS1_16FlashAttnFwdSm80INS1_25CollectiveMainloopFwdSm80ILi8ELi1ELb0EN4cute5tupleIJNS5_1CILi128EEENS7_ILi64EEENS7_ILi192EEEEEELi192ENS_6half_tEfNS_4arch4Sm80ELb0ELb0ELb1ELb1ELb0ELb1ELb1ELb0EEENS1_21CollectiveEpilogueFwdINS6_IJS8_SA_S9_EEENS6_IJNS7_ILi1EEESI_SI_EEESC_SE_Li256ELb1ELb1ELb0ELb0EEENS1_19SingleTileSchedulerILb1ELb0ELb1ELi128EEEEEEEEEvNT_6ParamsE)
        /*017c*/ 	.word	0x00000000


	//----- nvinfo : EIATTR_REGCOUNT
	.align		4
.L_74:
        /*0180*/ 	.byte	0x04, 0x2f
        /*0182*/ 	.short	(.L_76 - .L_75)
	.align		4
.L_75:
        /*0184*/ 	.word	index@(_ZN7cutlass13device_kernelIN5flash19enable_sm80_to_sm89INS1_16FlashAttnFwdSm80INS1_25CollectiveMainloopFwdSm80ILi8ELi1ELb1EN4cute5tupleIJNS5_1CILi128EEENS7_ILi96EEENS7_ILi192EEEEEELi192ENS_6half_tEfNS_4arch4Sm80ELb0ELb0ELb1ELb1ELb0ELb0ELb1ELb0EEENS1_21CollectiveEpilogueFwdINS6_IJS8_SA_S9_EEENS6_IJNS7_ILi1EEESI_SI_EEESC_SE_Li256ELb1ELb1ELb0ELb0EEENS1_19SingleTileSchedulerILb1ELb0ELb1ELi128EEEEEEEEEvNT_6ParamsE)
        /*0188*/ 	.word	0x00000004


	//----- nvinfo : EIATTR_FRAME_SIZE
	.align		4
.L_76:
        /*018c*/ 	.byte	0x04, 0x11
        /*018e*/ 	.short	(.L_78 - .L_77)
	.align		4
.L_77:
        /*0190*/ 	.word	index@(_ZN7cutlass13device_kernelIN5flash19enable_sm80_to_sm89INS1_16FlashAttnFwdSm80INS1_25CollectiveMainloopFwdSm80ILi8ELi1ELb1EN4cute5tupleIJNS5_1CILi128EEENS7_ILi96EEENS7_ILi192EEEEEELi192ENS_6half_tEfNS_4arch4Sm80ELb0ELb0ELb1ELb1ELb0ELb0ELb1ELb0EEENS1_21CollectiveEpilogueFwdINS6_IJS8_SA_S9_EEENS6_IJNS7_ILi1EEESI_SI_EEESC_SE_Li256ELb1ELb1ELb0ELb0EEENS1_19SingleTileSchedulerILb1ELb0ELb1ELi128EEEEEEEEEvNT_6ParamsE)
        /*0194*/ 	.word	0x00000000


	//----- nvinfo : EIATTR_REGCOUNT
	.align		4
.L_78:
        /*0198*/ 	.byte	0x04, 0x2f
        /*019a*/ 	.short	(.L_80 - .L_79)
	.align		4
.L_79:
        /*019c*/ 	.word	index@(_ZN7cutlass13device_kernelIN5flash19enable_sm80_to_sm89INS1_16FlashAttnFwdSm80INS1_25CollectiveMainloopFwdSm80ILi8ELi1ELb1EN4cute5tupleIJNS5_1CILi128EEENS7_ILi96EEENS7_ILi192EEEEEELi192ENS_6half_tEfNS_4arch4Sm80ELb0ELb0ELb1ELb0ELb0ELb0ELb1ELb0EEENS1_21CollectiveEpilogueFwdINS6_IJS8_SA_S9_EEENS6_IJNS7_ILi1EEESI_SI_EEESC_SE_Li256ELb0ELb1ELb0ELb0EEENS1_19SingleTileSchedulerILb0ELb0ELb1ELi128EEEEEEEEEvNT_6ParamsE)
        /*01a0*/ 	.word	0x00000004


	//----- nvinfo : EIATTR_FRAME_SIZE
	.align		4
.L_80:
        /*01a4*/ 	.byte	0x04, 0x11
        /*01a6*/ 	.short	(.L_82 - .L_81)
	.align		4
.L_81:
        /*01a8*/ 	.word	index@(_ZN7cutlass13device_kernelIN5flash19enable_sm80_to_sm89INS1_16FlashAttnFwdSm80INS1_25CollectiveMainloopFwdSm80ILi8ELi1ELb1EN4cute5tupleIJNS5_1CILi128EEENS7_ILi96EEENS7_ILi192EEEEEELi192ENS_6half_tEfNS_4arch4Sm80ELb0ELb0ELb1ELb0ELb0ELb0ELb1ELb0EEENS1_21CollectiveEpilogueFwdINS6_IJS8_SA_S9_EEENS6_IJNS7_ILi1EEESI_SI_EEESC_SE_Li256ELb0ELb1ELb0ELb0EEENS1_19SingleTileSchedulerILb0ELb0ELb1ELi128EEEEEEEEEvNT_6ParamsE)
        /*01ac*/ 	.word	0x00000000


	//----- nvinfo : EIATTR_MIN_STACK_SIZE
	.align		4
.L_82:
        /*01b0*/ 	.byte	0x04, 0x12
        /*01b2*/ 	.short	(.L_84 - .L_83)
	.align		4
.L_83:
        /*01b4*/ 	.word	index@(_ZN7cutlass13device_kernelIN5flash19enable_sm80_to_sm89INS1_16FlashAttnFwdSm80INS1_25CollectiveMainloopFwdSm80ILi8ELi1ELb1EN4cute5tupleIJNS5_1CILi128EEENS7_ILi96EEENS7_ILi192EEEEEELi192ENS_6half_tEfNS_4arch4Sm80ELb0ELb0ELb1ELb0ELb0ELb0ELb1ELb0EEENS1_21CollectiveEpilogueFwdINS6_IJS8_SA_S9_EEENS6_IJNS7_ILi1EEESI_SI_EEESC_SE_Li256ELb0ELb1ELb0ELb0EEENS1_19SingleTileSchedulerILb0ELb0ELb1ELi128EEEEEEEEEvNT_6ParamsE)
        /*01b8*/ 	.word	0x00000000


	//----- nvinfo : EIATTR_MIN_STACK_SIZE
	.align		4
.L_84:
        /*01bc*/ 	.byte	0x04, 0x12
        /*01be*/ 	.short	(.L_86 - .L_85)
	.align		4
.L_85:
        /*01c0*/ 	.word	index@(_ZN7cutlass13device_kernelIN5flash19enable_sm80_to_sm89INS1_16FlashAttnFwdSm80INS1_25CollectiveMainloopFwdSm80ILi8ELi1ELb1EN4cute5tupleIJNS5_1CILi128EEENS7_ILi96EEENS7_ILi192EEEEEELi192ENS_6half_tEfNS_4arch4Sm80ELb0ELb0ELb1ELb1ELb0ELb0ELb1ELb0EEENS1_21CollectiveEpilogueFwdINS6_IJS8_SA_S9_EEENS6_IJNS7_ILi1EEESI_SI_EEESC_SE_Li256ELb1ELb1ELb0ELb0EEENS1_19SingleTileSchedulerILb1ELb0ELb1ELi128EEEEEEEEEvNT_6ParamsE)
        /*01c4*/ 	.word	0x00000000


	//----- nvinfo : EIATTR_MIN_STACK_SIZE
	.align		4
.L_86:
        /*01c8*/ 	.byte	0x04, 0x12
        /*01ca*/ 	.short	(.L_88 - .L_87)
	.align		4
.L_87:
        /*01cc*/ 	.word	index@(_ZN7cutlass13device_kernelIN5flash19enable_sm80_to_sm89INS1_16FlashAttnFwdSm80INS1_25CollectiveMainloopFwdSm80ILi8ELi1ELb0EN4cute5tupleIJNS5_1CILi128EEENS7_ILi64EEENS7_ILi192EEEEEELi192ENS_6half_tEfNS_4arch4Sm80ELb0ELb0ELb1ELb1ELb0ELb1ELb1ELb0EEENS1_21CollectiveEpilogueFwdINS6_IJS8_SA_S9_EEENS6_IJNS7_ILi1EEESI_SI_EEESC_SE_Li256ELb1ELb1ELb0ELb0EEENS1_19SingleTileSchedulerILb1ELb0ELb1ELi128EEEEEEEEEvNT_6ParamsE)
        /*01d0*/ 	.word	0x00000000


	//----- nvinfo : EIATTR_MIN_STACK_SIZE
	.align		4
.L_88:
        /*01d4*/ 	.byte	0x04, 0x12
        /*01d6*/ 	.short	(.L_90 - .L_89)
	.align		4
.L_89:
        /*01d8*/ 	.word	index@(_ZN7cutlass13device_kernelIN5flash19enable_sm80_to_sm89INS1_16FlashAttnFwdSm80INS1_25CollectiveMainloopFwdSm80ILi8ELi1ELb0EN4cute5tupleIJNS5_1CILi128EEENS7_ILi64EEENS7_ILi192EEEEEELi192ENS_6half_tEfNS_4arch4Sm80ELb0ELb1ELb1ELb0ELb0ELb0ELb1ELb0EEENS1_21CollectiveEpilogueFwdINS6_IJS8_SA_S9_EEENS6_IJNS7_ILi1EEESI_SI_EEESC_SE_Li256ELb0ELb1ELb0ELb0EEENS1_19SingleTileSchedulerILb0ELb0ELb1ELi128EEEEEEEEEvNT_6ParamsE)
        /*01dc*/ 	.word	0x00000000


	//----- nvinfo : EIATTR_MIN_STACK_SIZE
	.align		4
.L_90:
        /*01e0*/ 	.byte	0x04, 0x12
        /*01e2*/ 	.short	(.L_92 - .L_91)
	.align		4
.L_91:
        /*01e4*/ 	.word	index@(_ZN7cutlass13device_kernelIN5flash19enable_sm80_to_sm89INS1_16FlashAttnFwdSm80INS1_25CollectiveMainloopFwdSm80ILi8ELi1ELb0EN4cute5tupleIJNS5_1CILi128EEENS7_ILi64EEENS7_ILi192EEEEEELi192ENS_6half_tEfNS_4arch4Sm80ELb0ELb1ELb1ELb1ELb0ELb0ELb1ELb0EEENS1_21CollectiveEpilogueFwdINS6_IJS8_SA_S9_EEENS6_IJNS7_ILi1EEESI_SI_EEESC_SE_Li256ELb1ELb1ELb0ELb0EEENS1_19SingleTileSchedulerILb1ELb0ELb1ELi128EEEEEEEEEvNT_6ParamsE)
        /*01e8*/ 	.word	0x00000000


	//----- nvinfo : EIATTR_MIN_STACK_SIZE
	.align		4
.L_92:
        /*01ec*/ 	.byte	0x04, 0x12
        /*01ee*/ 	.short	(.L_94 - .L_93)
	.align		4
.L_93:
        /*01f0*/ 	.word	index@(_ZN7cutlass13device_kernelIN5flash19enable_sm80_to_sm89INS1_16FlashAttnFwdSm80INS1_25CollectiveMainloopFwdSm80ILi8ELi1ELb0EN4cute5tupleIJNS5_1CILi128EEENS7_ILi64EEENS7_ILi192EEEEEELi192ENS_6half_tEfNS_4arch4Sm80ELb0ELb1ELb1ELb1ELb0ELb1ELb1ELb0EEENS1_21CollectiveEpilogueFwdINS6_IJS8_SA_S9_EEENS6_IJNS7_ILi1EEESI_SI_EEESC_SE_Li256ELb1ELb1ELb0ELb0EEENS1_19SingleTileSchedulerILb1ELb0ELb1ELi128EEEEEEEEEvNT_6ParamsE)
        /*01f4*/ 	.word	0x00000000


	//----- nvinfo : EIATTR_MIN_STACK_SIZE
	.align		4
.L_94:
        /*01f8*/ 	.byte	0x04, 0x12
        /*01fa*/ 	.short	(.L_96 - .L_95)
	.align		4
.L_95:
        /*01fc*/ 	.word	index@(_ZN7cutlass13device_kernelIN5flash19enable_sm80_to_sm89INS1_16FlashAttnFwdSm80INS1_25CollectiveMainloopFwdSm80ILi8ELi1ELb1EN4cute5tupleIJNS5_1CILi128EEENS7_ILi96EEENS7_ILi192EEEEEELi192ENS_6half_tEfNS_4arch4Sm80ELb1ELb0ELb1ELb0ELb0ELb0ELb1ELb0EEENS1_21CollectiveEpilogueFwdINS6_IJS8_SA_S9_EEENS6_IJNS7_ILi1EEESI_SI_EEESC_SE_Li256ELb0ELb1ELb0ELb0EEENS1_30DynamicPersistentTileSchedulerILi256ELi256ELb0ELb1ELb0EEEEEEEEEvNT_6ParamsE)
        /*0200*/ 	.word	0x00000000


	//----- nvinfo : EIATTR_MIN_STACK_SIZE
	.align		4
.L_96:
        /*0204*/ 	.byte	0x04, 0x12
        /*0206*/ 	.short	(.L_98 - .L_97)
	.align		4
.L_97:
        /*0208*/ 	.word	index@(_ZN7cutlass13device_kernelIN5flash19enable_sm80_to_sm89INS1_16FlashAttnFwdSm80INS1_25CollectiveMainloopFwdSm80ILi8ELi1ELb1EN4cute5tupleIJNS5_1CILi128EEENS7_ILi96EEENS7_ILi192EEEEEELi192ENS_6half_tEfNS_4arch4Sm80ELb1ELb0ELb1ELb1ELb0ELb0ELb1ELb0EEENS1_21CollectiveEpilogueFwdINS6_IJS8_SA_S9_EEENS6_IJNS7_ILi1EEESI_SI_EEESC_SE_Li256ELb1ELb1ELb0ELb0EEENS1_19SingleTileSchedulerILb1ELb0ELb1ELi128EEEEEEEEEvNT_6ParamsE)
        /*020c*/ 	.word	0x00000000


	//----- nvinfo : EIATTR_MIN_STACK_SIZE
	.align		4
.L_98:
        /*0210*/ 	.byte	0x04, 0x12
        /*0212*/ 	.short	(.L_100 - .L_99)
	.align		4
.L_99:
        /*0214*/ 	.word	index@(_ZN7cutlass13device_kernelIN5flash19enable_sm80_to_sm89INS1_16FlashAttnFwdSm80INS1_25CollectiveMainloopFwdSm80ILi8ELi1ELb0EN4cute5tupleIJNS5_1CILi128EEENS7_ILi64EEENS7_ILi192EEEEEELi192ENS_6half_tEfNS_4arch4Sm80ELb1ELb0ELb1ELb1ELb0ELb1ELb1ELb0EEENS1_21CollectiveEpilogueFwdINS6_IJS8_SA_S9_EEENS6_IJNS7_ILi1EEESI_SI_EEESC_SE_Li256ELb1ELb1ELb0ELb0EEENS1_19SingleTileSchedulerILb1ELb0ELb1ELi128EEEEEEEEEvNT_6ParamsE)
        /*0218*/ 	.word	0x00000000


	//----- nvinfo : EIATTR_MIN_STACK_SIZE
	.align		4
.L_100:
        /*021c*/ 	.byte	0x04, 0x12
        /*021e*/ 	.short	(.L_102 - .L_101)
	.align		4
.L_101:
        /*0220*/ 	.word	index@(_ZN7cutlass13device_kernelIN5flash19enable_sm80_to_sm89INS1_16FlashAttnFwdSm80INS1_25CollectiveMainloopFwdSm80ILi8ELi2ELb1EN4cute5tupleIJNS5_1CILi128EEENS7_ILi96EEENS7_ILi192EEEEEELi192ENS_6half_tEfNS_4arch4Sm80ELb0ELb0ELb1ELb0ELb0ELb0ELb1ELb0EEENS1_21CollectiveEpilogueFwdINS6_IJS8_SA_S9_EEENS6_IJNS7_ILi1EEESI_SI_EEESC_SE_Li256ELb0ELb1ELb0ELb0EEENS1_19SingleTileSchedulerILb0ELb0ELb1ELi128EEEEEEEEEvNT_6ParamsE)
        /*0224*/ 	.word	0x00000000


	//----- nvinfo : EIATTR_MIN_STACK_SIZE
	.align		4
.L_102:
        /*0228*/ 	.byte	0x04, 0x12
        /*022a*/ 	.short	(.L_104 - .L_103)
	.align		4
.L_103:
        /*022c*/ 	.word	index@(_ZN7cutlass13device_kernelIN5flash19enable_sm80_to_sm89INS1_16FlashAttnFwdSm80INS1_25CollectiveMainloopFwdSm80ILi8ELi2ELb1EN4cute5tupleIJNS5_1CILi128EEENS7_ILi96EEENS7_ILi192EEEEEELi192ENS_6half_tEfNS_4arch4Sm80ELb0ELb0ELb1ELb1ELb0ELb0ELb1ELb0EEENS1_21CollectiveEpilogueFwdINS6_IJS8_SA_S9_EEENS6_IJNS7_ILi1EEESI_SI_EEESC_SE_Li256ELb1ELb1ELb0ELb0EEENS1_19SingleTileSchedulerILb1ELb0ELb1ELi128EEEEEEEEEvNT_6ParamsE)
        /*0230*/ 	.word	0x00000000


	//----- nvinfo : EIATTR_MIN_STACK_SIZE
	.align		4
.L_104:
        /*0234*/ 	.byte	0x04, 0x12
        /*0236*/ 	.short	(.L_106 - .L_105)
	.align		4
.L_105:
        /*0238*/ 	.word	index@(_ZN7cutlass13device_kernelIN5flash19enable_sm80_to_sm89INS1_16FlashAttnFwdSm80INS1_25CollectiveMainloopFwdSm80ILi8ELi2ELb0EN4cute5tupleIJNS5_1CILi128EEENS7_ILi64EEENS7_ILi192EEEEEELi192ENS_6half_tEfNS_4arch4Sm80ELb0ELb0ELb1ELb1ELb0ELb1ELb1ELb0EEENS1_21CollectiveEpilogueFwdINS6_IJS8_SA_S9_EEENS6_IJNS7_ILi1EEESI_SI_EEESC_SE_Li256ELb1ELb1ELb0ELb0EEENS1_19SingleTileSchedulerILb1ELb0ELb1ELi128EEEEEEEEEvNT_6ParamsE)
        /*023c*/ 	.word	0x00000000


	//----- nvinfo : EIATTR_MIN_STACK_SIZE
	.align		4
.L_106:
        /*0240*/ 	.byte	0x04, 0x12
        /*0242*/ 	.short	(.L_108 - .L_107)
	.align		4
.L_107:
        /*0244*/ 	.word	index@(_ZN7cutlass13device_kernelIN5flash19enable_sm80_to_sm89INS1_16FlashAttnFwdSm80INS1_25CollectiveMainloopFwdSm80ILi8ELi2ELb0EN4cute5tupleIJNS5_1CILi128EEENS7_ILi64EEENS7_ILi192EEEEEELi192ENS_6half_tEfNS_4arch4Sm80ELb0ELb1ELb1ELb0ELb0ELb0ELb1ELb0EEENS1_21CollectiveEpilogueFwdINS6_IJS8_SA_S9_EEENS6_IJNS7_ILi1EEESI_SI_EEESC_SE_Li256ELb0ELb1ELb0ELb0EEENS1_19SingleTileSchedulerILb0ELb0ELb1ELi128EEEEEEEEEvNT_6ParamsE)
        /*0248*/ 	.word	0x00000000


	//----- nvinfo : EIATTR_MIN_STACK_SIZE
	.align		4
.L_108:
        /*024c*/ 	.byte	0x04, 0x12
        /*024e*/ 	.short	(.L_110 - .L_109)
	.align		4
.L_109:
        /*0250*/ 	.word	index@(_ZN7cutlass13device_kernelIN5flash19enable_sm80_to_sm89INS1_16FlashAttnFwdSm80INS1_25CollectiveMainloopFwdSm80ILi8ELi2ELb0EN4cute5tupleIJNS5_1CILi128EEENS7_ILi64EEENS7_ILi192EEEEEELi192ENS_6half_tEfNS_4arch4Sm80ELb0ELb1ELb1ELb1ELb0ELb0ELb1ELb0EEENS1_21CollectiveEpilogueFwdINS6_IJS8_SA_S9_EEENS6_IJNS7_ILi1EEESI_SI_EEESC_SE_Li256ELb1ELb1ELb0ELb0EEENS1_19SingleTileSchedulerILb1ELb0ELb1ELi128EEEEEEEEEvNT_6ParamsE)
        /*0254*/ 	.word	0x00000000


	//----- nvinfo : EIATTR_MIN_STACK_SIZE
	.align		4
.L_110:
        /*0258*/ 	.byte	0x04, 0x12
        /*025a*/ 	.short	(.L_112 - .L_111)
	.align		4
.L_111:
        /*025c*/ 	.word	index@(_ZN7cutlass13device_kernelIN5flash19enable_sm80_to_sm89INS1_16FlashAttnFwdSm80INS1_25CollectiveMainloopFwdSm80ILi8ELi2ELb0EN4cute5tupleIJNS5_1CILi128EEENS7_ILi64EEENS7_ILi192EEEEEELi192ENS_6half_tEfNS_4arch4Sm80ELb0ELb1ELb1ELb1ELb0ELb1ELb1ELb0EEENS1_21CollectiveEpilogueFwdINS6_IJS8_SA_S9_EEENS6_IJNS7_ILi1EEESI_SI_EEESC_SE_Li256ELb1ELb1ELb0ELb0EEENS1_19SingleTileSchedulerILb1ELb0ELb1ELi128EEEEEEEEEvNT_6ParamsE)
        /*0260*/ 	.word	0x00000000


	//----- nvinfo : EIATTR_MIN_STACK_SIZE
	.align		4
.L_112:
        /*0264*/ 	.byte	0x04, 0x12
        /*0266*/ 	.short	(.L_114 - .L_113)
	.align		4
.L_113:
        /*0268*/ 	.word	index@(_ZN7cutlass13device_kernelIN5flash19enable_sm80_to_sm89INS1_16FlashAttnFwdSm80INS1_25CollectiveMainloopFwdSm80ILi8ELi2ELb1EN4cute5tupleIJNS5_1CILi128EEENS7_ILi96EEENS7_ILi192EEEEEELi192ENS_6half_tEfNS_4arch4Sm80ELb1ELb0ELb1ELb0ELb0ELb0ELb1ELb0EEENS1_21CollectiveEpilogueFwdINS6_IJS8_SA_S9_EEENS6_IJNS7_ILi1EEESI_SI_EEESC_SE_Li256ELb0ELb1ELb0ELb0EEENS1_30DynamicPersistentTileSchedulerILi256ELi256ELb0ELb1ELb0EEEEEEEEEvNT_6ParamsE)
        /*026c*/ 	.word	0x00000000


	//----- nvinfo : EIATTR_MIN_STACK_SIZE
	.align		4
.L_114:
        /*0270*/ 	.byte	0x04, 0x12
        /*0272*/ 	.short	(.L_116 - .L_115)
	.align		4
.L_115:
        /*0274*/ 	.word	index@(_ZN7cutlass13device_kernelIN5flash19enable_sm80_to_sm89INS1_16FlashAttnFwdSm80INS1_25CollectiveMainloopFwdSm80ILi8ELi2ELb1EN4cute5tupleIJNS5_1CILi128EEENS7_ILi96EEENS7_ILi192EEEEEELi192ENS_6half_tEfNS_4arch4Sm80ELb1ELb0ELb1ELb1ELb0ELb0ELb1ELb0EEENS1_21CollectiveEpilogueFwdINS6_IJS8_SA_S9_EEENS6_IJNS7_ILi1EEESI_SI_EEESC_SE_Li256ELb1ELb1ELb0ELb0EEENS1_19SingleTileSchedulerILb1ELb0ELb1ELi128EEEEEEEEEvNT_6ParamsE)
        /*0278*/ 	.word	0x00000000


	//----- nvinfo : EIATTR_MIN_STACK_SIZE
	.align		4
.L_116:
        /*027c*/ 	.byte	0x04, 0x12
        /*027e*/ 	.short	(.L_118 - .L_117)
	.align		4
.L_117:
        /*0280*/ 	.word	index@(_ZN7cutlass13device_kernelIN5flash19enable_sm80_to_sm89INS1_16FlashAttnFwdSm80INS1_25CollectiveMainloopFwdSm80ILi8ELi2ELb0EN4cute5tupleIJNS5_1CILi128EEENS7_ILi64EEENS7_ILi192EEEEEELi192ENS_6half_tEfNS_4arch4Sm80ELb1ELb0ELb1ELb1ELb0ELb1ELb1ELb0EEENS1_21CollectiveEpilogueFwdINS6_IJS8_SA_S9_EEENS6_IJNS7_ILi1EEESI_SI_EEESC_SE_Li256ELb1ELb1ELb0ELb0EEENS1_19SingleTileSchedulerILb1ELb0ELb1ELi128EEEEEEEEEvNT_6ParamsE)
        /*0284*/ 	.word	0x00000000
.L_118:


//--------------------- .nv.compat                --------------------------
	.section	.nv.compat,"",@"SHT_CUDA_COMPAT_INFO"
	.align	4
        /*0000*/ 	.byte	0x02, 0x09, 0x01, 0x00, 0x02, 0x02, 0x01, 0x00, 0x02, 0x05, 0x05, 0x00, 0x03, 0x07, 0x01, 0x01
        /*0010*/ 	.byte	0x02, 0x03, 0x00, 0x00, 0x02, 0x06, 0x01, 0x00, 0x04, 0x0b, 0x08, 0x00, 0x00, 0x00, 0x00, 0x00
        /*0020*/ 	.byte	0x00, 0x00, 0x00, 0x00


//--------------------- .nv.info._ZN7cutlass13device_kernelIN5flash19enable_sm80_to_sm89INS1_16FlashAttnFwdSm80INS1_25CollectiveMainloopFwdSm80ILi8ELi1ELb1EN4cute5tupleIJNS5_1CILi128EEENS7_ILi96EEENS7_ILi192EEEEEELi192ENS_6half_tEfNS_4arch4Sm80ELb0ELb0ELb1ELb0ELb0ELb0ELb1ELb0EEENS1_21CollectiveEpilogueFwdINS6_IJS8_SA_S9_EEENS6_IJNS7_ILi1EEESI_SI_EEESC_SE_Li256ELb0ELb1ELb0ELb0EEENS1_19SingleTileSchedulerILb0ELb0ELb1ELi128EEEEEEEEEvNT_6ParamsE --------------------------
	.section	.nv.info._ZN7cutlass13device_kernelIN5flash19enable_sm80_to_sm89INS1_16FlashAttnFwdSm80INS1_25CollectiveMainloopFwdSm80ILi8ELi1ELb1EN4cute5tupleIJNS5_1CILi128EEENS7_ILi96EEENS7_ILi192EEEEEELi192ENS_6half_tEfNS_4arch4Sm80ELb0ELb0ELb1ELb0ELb0ELb0ELb1ELb0EEENS1_21CollectiveEpilogueFwdINS6_IJS8_SA_S9_EEENS6_IJNS7_ILi1EEESI_SI_EEESC_SE_Li256ELb0ELb1ELb0ELb0EEENS1_19SingleTileSchedulerILb0ELb0ELb1ELi128EEEEEEEEEvNT_6ParamsE,"",@"SHT_CUDA_INFO"
	.sectionflags	@""
	.align	4


	//----- nvinfo : EIATTR_CUDA_API_VERSION
	.align		4
        /*0000*/ 	.byte	0x04, 0x37
        /*0002*/ 	.short	(.L_120 - .L_119)
.L_119:
        /*0004*/ 	.word	0x00000082


	//----- nvinfo : EIATTR_KPARAM_INFO
	.align		4
.L_120:
        /*0008*/ 	.byte	0x04, 0x17
        /*000a*/ 	.short	(.L_122 - .L_121)
.L_121:
        /*000c*/ 	.word	0x00000000
        /*0010*/ 	.short	0x0000
        /*0012*/ 	.short	0x0000
        /*0014*/ 	.byte	0x00, 0xf0, 0x61, 0x10


	//----- nvinfo : EIATTR_SPARSE_MMA_MASK
	.align		4
.L_122:
        /*0018*/ 	.byte	0x03, 0x50
        /*001a*/ 	.short	0x0000


	//----- nvinfo : EIATTR_MAXREG_COUNT
	.align		4
        /*001c*/ 	.byte	0x03, 0x1b
        /*001e*/ 	.short	0x00ff


	//----- nvinfo : EIATTR_MERCURY_ISA_VERSION
	.align		4
        /*0020*/ 	.byte	0x03, 0x5f
        /*0022*/ 	.short	0x0101


	//----- nvinfo : EIATTR_EXIT_INSTR_OFFSETS
	.align		4
        /*0024*/ 	.byte	0x04, 0x1c
        /*0026*/ 	.short	(.L_124 - .L_123)


	//   ....[0]....
.L_123:
        /*0028*/ 	.word	0x00000010


	//----- nvinfo : EIATTR_MAX_THREADS
	.align		4
.L_124:
        /*002c*/ 	.byte	0x04, 0x05
        /*002e*/ 	.short	(.L_126 - .L_125)
.L_125:
        /*0030*/ 	.word	0x00000100
        /*0034*/ 	.word	0x00000001
        /*0038*/ 	.word	0x00000001


	//----- nvinfo : EIATTR_CBANK_PARAM_SIZE
	.align		4
.L_126:
        /*003c*/ 	.byte	0x03, 0x19
        /*003e*/ 	.short	0x0418


	//----- nvinfo : EIATTR_PARAM_CBANK
	.align		4
        /*0040*/ 	.byte	0x04, 0x0a
        /*0042*/ 	.short	(.L_128 - .L_127)
	.align		4
.L_127:
        /*0044*/ 	.word	index@(.nv.constant0._ZN7cutlass13device_kernelIN5flash19enable_sm80_to_sm89INS1_16FlashAttnFwdSm80INS1_25CollectiveMainloopFwdSm80ILi8ELi1ELb1EN4cute5tupleIJNS5_1CILi128EEENS7_ILi96EEENS7_ILi192EEEEEELi192ENS_6half_tEfNS_4arch4Sm80ELb0ELb0ELb1ELb0ELb0ELb0ELb1ELb0EEENS1_21CollectiveEpilogueFwdINS6_IJS8_SA_S9_EEENS6_IJNS7_ILi1EEESI_SI_EEESC_SE_Li256ELb0ELb1ELb0ELb0EEENS1_19SingleTileSchedulerILb0ELb0ELb1ELi128EEEEEEEEEvNT_6ParamsE)
        /*0048*/ 	.short	0x0210
        /*004a*/ 	.short	0x0418


	//----- nvinfo : EIATTR_SW_WAR
	.align		4
.L_128:
        /*004c*/ 	.byte	0x04, 0x36
        /*004e*/ 	.short	(.L_130 - .L_129)
.L_129:
        /*0050*/ 	.word	0x00000008
.L_130:


//--------------------- .nv.info._ZN7cutlass13device_kernelIN5flash19enable_sm80_to_sm89INS1_16FlashAttnFwdSm80INS1_25CollectiveMainloopFwdSm80ILi8ELi1ELb1EN4cute5tupleIJNS5_1CILi128EEENS7_ILi96EEENS7_ILi192EEEEEELi192ENS_6half_tEfNS_4arch4Sm80ELb0ELb0ELb1ELb1ELb0ELb0ELb1ELb0EEENS1_21CollectiveEpilogueFwdINS6_IJS8_SA_S9_EEENS6_IJNS7_ILi1EEESI_SI_EEESC_SE_Li256ELb1ELb1ELb0ELb0EEENS1_19SingleTileSchedulerILb1ELb0ELb1ELi128EEEEEEEEEvNT_6ParamsE --------------------------
	.section	.nv.info._ZN7cutlass13device_kernelIN5flash19enable_sm80_to_sm89INS1_16FlashAttnFwdSm80INS1_25CollectiveMainloopFwdSm80ILi8ELi1ELb1EN4cute5tupleIJNS5_1CILi128EEENS7_ILi96EEENS7_ILi192EEEEEELi192ENS_6half_tEfNS_4arch4Sm80ELb0ELb0ELb1ELb1ELb0ELb0ELb1ELb0EEENS1_21CollectiveEpilogueFwdINS6_IJS8_SA_S9_EEENS6_IJNS7_ILi1EEESI_SI_EEESC_SE_Li256ELb1ELb1ELb0ELb0EEENS1_19SingleTileSchedulerILb1ELb0ELb1ELi128EEEEEEEEEvNT_6ParamsE,"",@"SHT_CUDA_INFO"
	.sectionflags	@""
	.align	4


	//----- nvinfo : EIATTR_CUDA_API_VERSION
	.align		4
        /*0000*/ 	.byte	0x04, 0x37
        /*0002*/ 	.short	(.L_132 - .L_131)
.L_131:
        /*0004*/ 	.word	0x00000082


	//----- nvinfo : EIATTR_KPARAM_INFO
	.align		4
.L_132:
        /*0008*/ 	.byte	0x04, 0x17
        /*000a*/ 	.short	(.L_134 - .L_133)
.L_133:
        /*000c*/ 	.word	0x00000000
        /*0010*/ 	.short	0x0000
        /*0012*/ 	.short	0x0000
        /*0014*/ 	.byte	0x00, 0xf0, 0x61, 0x10


	//----- nvinfo : EIATTR_SPARSE_MMA_MASK
	.align		4
.L_134:
        /*0018*/ 	.byte	0x03, 0x50
        /*001a*/ 	.short	0x0000


	//----- nvinfo : EIATTR_MAXREG_COUNT
	.align		4
        /*001c*/ 	.byte	0x03, 0x1b
        /*001e*/ 	.short	0x00ff


	//----- nvinfo : EIATTR_MERCURY_ISA_VERSION
	.align		4
        /*0020*/ 	.byte	0x03, 0x5f
        /*0022*/ 	.short	0x0101


	//----- nvinfo : EIATTR_EXIT_INSTR_OFFSETS
	.align		4
        /*0024*/ 	.byte	0x04, 0x1c
        /*0026*/ 	.short	(.L_136 - .L_135)


	//   ....[0]....
.L_135:
        /*0028*/ 	.word	0x00000010


	//----- nvinfo : EIATTR_MAX_THREADS
	.align		4
.L_136:
        /*002c*/ 	.byte	0x04, 0x05
        /*002e*/ 	.short	(.L_138 - .L_137)
.L_137:
        /*0030*/ 	.word	0x00000100
        /*0034*/ 	.word	0x00000001
        /*0038*/ 	.word	0x00000001


	//----- nvinfo : EIATTR_CBANK_PARAM_SIZE
	.align		4
.L_138:
        /*003c*/ 	.byte	0x03, 0x19
        /*003e*/ 	.short	0x0418


	//----- nvinfo : EIATTR_PARAM_CBANK
	.align		4
        /*0040*/ 	.byte	0x04, 0x0a
        /*0042*/ 	.short	(.L_140 - .L_139)
	.align		4
.L_139:
        /*0044*/ 	.word	index@(.nv.constant0._ZN7cutlass13device_kernelIN5flash19enable_sm80_to_sm89INS1_16FlashAttnFwdSm80INS1_25CollectiveMainloopFwdSm80ILi8ELi1ELb1EN4cute5tupleIJNS5_1CILi128EEENS7_ILi96EEENS7_ILi192EEEEEELi192ENS_6half_tEfNS_4arch4Sm80ELb0ELb0ELb1ELb1ELb0ELb0ELb1ELb0EEENS1_21CollectiveEpilogueFwdINS6_IJS8_SA_S9_EEENS6_IJNS7_ILi1EEESI_SI_EEESC_SE_Li256ELb1ELb1ELb0ELb0EEENS1_19SingleTileSchedulerILb1ELb0ELb1ELi128EEEEEEEEEvNT_6ParamsE)
        /*0048*/ 	.short	0x0210
        /*004a*/ 	.short	0x0418


	//----- nvinfo : EIATTR_SW_WAR
	.align		4
.L_140:
        /*004c*/ 	.byte	0x04, 0x36
        /*004e*/ 	.short	(.L_142 - .L_141)
.L_141:
        /*0050*/ 	.word	0x00000008
.L_142:


//--------------------- .nv.info._ZN7cutlass13device_kernelIN5flash19enable_sm80_to_sm89INS1_16FlashAttnFwdSm80INS1_25CollectiveMainloopFwdSm80ILi8ELi1ELb0EN4cute5tupleIJNS5_1CILi128EEENS7_ILi64EEENS7_ILi192EEEEEELi192ENS_6half_tEfNS_4arch4Sm80ELb0ELb0ELb1ELb1ELb0ELb1ELb1ELb0EEENS1_21CollectiveEpilogueFwdINS6_IJS8_SA_S9_EEENS6_IJNS7_ILi1EEESI_SI_EEESC_SE_Li256ELb1ELb1ELb0ELb0EEENS1_19SingleTileSchedulerILb1ELb0ELb1ELi128EEEEEEEEEvNT_6ParamsE --------------------------
	.section	.nv.info._ZN7cutlass13device_kernelIN5flash19enable_sm80_to_sm89INS1_16FlashAttnFwdSm80INS1_25CollectiveMainloopFwdSm80ILi8ELi1ELb0EN4cute5tupleIJNS5_1CILi128EEENS7_ILi64EEENS7_ILi192EEEEEELi192ENS_6half_tEfNS_4arch4Sm80ELb0ELb0ELb1ELb1ELb0ELb1ELb1ELb0EEENS1_21CollectiveEpilogueFwdINS6_IJS8_SA_S9_EEENS6_IJNS7_ILi1EEESI_SI_EEESC_SE_Li256ELb1ELb1ELb0ELb0EEENS1_19SingleTileSchedulerILb1ELb0ELb1ELi128EEEEEEEEEvNT_6ParamsE,"",@"SHT_CUDA_INFO"
	.sectionflags	@""
	.align	4


	//----- nvinfo : EIATTR_CUDA_API_VERSION
	.align		4
        /*0000*/ 	.byte	0x04, 0x37
        /*0002*/ 	.short	(.L_144 - .L_143)
.L_143:
        /*0004*/ 	.word	0x00000082


	//----- nvinfo : EIATTR_KPARAM_INFO
	.align		4
.L_144:
        /*0008*/ 	.byte	0x04, 0x17
        /*000a*/ 	.short	(.L_146 - .L_145)
.L_145:
        /*000c*/ 	.word	0x00000000
        /*0010*/ 	.short	0x0000
        /*0012*/ 	.short	0x0000
        /*0014*/ 	.byte	0x00, 0xf0, 0x61, 0x10


	//----- nvinfo : EIATTR_SPARSE_MMA_MASK
	.align		4
.L_146:
        /*0018*/ 	.byte	0x03, 0x50
        /*001a*/ 	.short	0x0000


	//----- nvinfo : EIATTR_MAXREG_COUNT
	.align		4
        /*001c*/ 	.byte	0x03, 0x1b
        /*001e*/ 	.short	0x00ff


	//----- nvinfo : EIATTR_MERCURY_ISA_VERSION
	.align		4
        /*0020*/ 	.byte	0x03, 0x5f
        /*0022*/ 	.short	0x0101


	//----- nvinfo : EIATTR_EXIT_INSTR_OFFSETS
	.align		4
        /*0024*/ 	.byte	0x04, 0x1c
        /*0026*/ 	.short	(.L_148 - .L_147)


	//   ....[0]....
.L_147:
        /*0028*/ 	.word	0x00000010


	//----- nvinfo : EIATTR_MAX_THREADS
	.align		4
.L_148:
        /*002c*/ 	.byte	0x04, 0x05
        /*002e*/ 	.short	(.L_150 - .L_149)
.L_149:
        /*0030*/ 	.word	0x00000100
        /*0034*/ 	.word	0x00000001
        /*0038*/ 	.word	0x00000001


	//----- nvinfo : EIATTR_CBANK_PARAM_SIZE
	.align		4
.L_150:
        /*003c*/ 	.byte	0x03, 0x19
        /*003e*/ 	.short	0x0418


	//----- nvinfo : EIATTR_PARAM_CBANK
	.align		4
        /*0040*/ 	.byte	0x04, 0x0a
        /*0042*/ 	.short	(.L_152 - .L_151)
	.align		4
.L_151:
        /*0044*/ 	.word	index@(.nv.constant0._ZN7cutlass13device_kernelIN5flash19enable_sm80_to_sm89INS1_16FlashAttnFwdSm80INS1_25CollectiveMainloopFwdSm80ILi8ELi1ELb0EN4cute5tupleIJNS5_1CILi128EEENS7_ILi64EEENS7_ILi192EEEEEELi192ENS_6half_tEfNS_4arch4Sm80ELb0ELb0ELb1ELb1ELb0ELb1ELb1ELb0EEENS1_21CollectiveEpilogueFwdINS6_IJS8_SA_S9_EEENS6_IJNS7_ILi1EEESI_SI_EEESC_SE_Li256ELb1ELb1ELb0ELb0EEENS1_19SingleTileSchedulerILb1ELb0ELb1ELi128EEEEEEEEEvNT_6ParamsE)
        /*0048*/ 	.short	0x0210
        /*004a*/ 	.short	0x0418


	//----- nvinfo : EIATTR_SW_WAR
	.align		4
.L_152:
        /*004c*/ 	.byte	0x04, 0x36
        /*004e*/ 	.short	(.L_154 - .L_153)
.L_153:
        /*0050*/ 	.word	0x00000008
.L_154:


//--------------------- .nv.info._ZN7cutlass13device_kernelIN5flash19enable_sm80_to_sm89INS1_16FlashAttnFwdSm80INS1_25CollectiveMainloopFwdSm80ILi8ELi1ELb0EN4cute5tupleIJNS5_1CILi128EEENS7_ILi64EEENS7_ILi192EEEEEELi192ENS_6half_tEfNS_4arch4Sm80ELb0ELb1ELb1ELb0ELb0ELb0ELb1ELb0EEENS1_21CollectiveEpilogueFwdINS6_IJS8_SA_S9_EEENS6_IJNS7_ILi1EEESI_SI_EEESC_SE_Li256ELb0ELb1ELb0ELb0EEENS1_19SingleTileSchedulerILb0ELb0ELb1ELi128EEEEEEEEEvNT_6ParamsE --------------------------
	.section	.nv.info._ZN7cutlass13device_kernelIN5flash19enable_sm80_to_sm89INS1_16FlashAttnFwdSm80INS1_25CollectiveMainloopFwdSm80ILi8ELi1ELb0EN4cute5tupleIJNS5_1CILi128EEENS7_ILi64EEENS7_ILi192EEEEEELi192ENS_6half_tEfNS_4arch4Sm80ELb0ELb1ELb1ELb0ELb0ELb0ELb1ELb0EEENS1_21CollectiveEpilogueFwdINS6_IJS8_SA_S9_EEENS6_IJNS7_ILi1EEESI_SI_EEESC_SE_Li256ELb0ELb1ELb0ELb0EEENS1_19SingleTileSchedulerILb0ELb0ELb1ELi128EEEEEEEEEvNT_6ParamsE,"",@"SHT_CUDA_INFO"
	.sectionflags	@""
	.align	4


	//----- nvinfo : EIATTR_CUDA_API_VERSION
	.align		4
        /*0000*/ 	.byte	0x04, 0x37
        /*0002*/ 	.short	(.L_156 - .L_155)
.L_155:
        /*0004*/ 	.word	0x00000082


	//----- nvinfo : EIATTR_KPARAM_INFO
	.align		4
.L_156:
        /*0008*/ 	.byte	0x04, 0x17
        /*000a*/ 	.short	(.L_158 - .L_157)
.L_157:
        /*000c*/ 	.word	0x00000000
        /*0010*/ 	.short	0x0000
        /*0012*/ 	.short	0x0000
        /*0014*/ 	.byte	0x00, 0xf0, 0x61, 0x10


	//----- nvinfo : EIATTR_SPARSE_MMA_MASK
	.align		4
.L_158:
        /*0018*/ 	.byte	0x03, 0x50
        /*001a*/ 	.short	0x0000


	//----- nvinfo : EIATTR_MAXREG_COUNT
	.align		4
        /*001c*/ 	.byte	0x03, 0x1b
        /*001e*/ 	.short	0x00ff


	//----- nvinfo : EIATTR_MERCURY_ISA_VERSION
	.align		4
        /*0020*/ 	.byte	0x03, 0x5f
        /*0022*/ 	.short	0x0101


	//----- nvinfo : EIATTR_EXIT_INSTR_OFFSETS
	.align		4
        /*0024*/ 	.byte	0x04, 0x1c
        /*0026*/ 	.short	(.L_160 - .L_159)


	//   ....[0]....
.L_159:
        /*0028*/ 	.word	0x00000010


	//----- nvinfo : EIATTR_MAX_THREADS
	.align		4
.L_160:
        /*002c*/ 	.byte	0x04, 0x05
        /*002e*/ 	.short	(.L_162 - .L_161)
.L_161:
        /*0030*/ 	.word	0x00000100
        /*0034*/ 	.word	0x00000001
        /*0038*/ 	.word	0x00000001


	//----- nvinfo : EIATTR_CBANK_PARAM_SIZE
	.align		4
.L_162:
        /*003c*/ 	.byte	0x03, 0x19
        /*003e*/ 	.short	0x0418


	//----- nvinfo : EIATTR_PARAM_CBANK
	.align		4
        /*0040*/ 	.byte	0x04, 0x0a
        /*0042*/ 	.short	(.L_164 - .L_163)
	.align		4
.L_163:
        /*0044*/ 	.word	index@(.nv.constant0._ZN7cutlass13device_kernelIN5flash19enable_sm80_to_sm89INS1_16FlashAttnFwdSm80INS1_25CollectiveMainloopFwdSm80ILi8ELi1ELb0EN4cute5tupleIJNS5_1CILi128EEENS7_ILi64EEENS7_ILi192EEEEEELi192ENS_6half_tEfNS_4arch4Sm80ELb0ELb1ELb1ELb0ELb0ELb0ELb1ELb0EEENS1_21CollectiveEpilogueFwdINS6_IJS8_SA_S9_EEENS6_IJNS7_ILi1EEESI_SI_EEESC_SE_Li256ELb0ELb1ELb0ELb0EEENS1_19SingleTileSchedulerILb0ELb0ELb1ELi128EEEEEEEEEvNT_6ParamsE)
        /*0048*/ 	.short	0x0210
        /*004a*/ 	.short	0x0418


	//----- nvinfo : EIATTR_SW_WAR
	.align		4
.L_164:
        /*004c*/ 	.byte	0x04, 0x36
        /*004e*/ 	.short	(.L_166 - .L_165)
.L_165:
        /*0050*/ 	.word	0x00000008
.L_166:


//--------------------- .nv.info._ZN7cutlass13device_kernelIN5flash19enable_sm80_to_sm89INS1_16FlashAttnFwdSm80INS1_25CollectiveMainloopFwdSm80ILi8ELi1ELb0EN4cute5tupleIJNS5_1CILi128EEENS7_ILi64EEENS7_ILi192EEEEEELi192ENS_6half_tEfNS_4arch4Sm80ELb0ELb1ELb1ELb1ELb0ELb0ELb1ELb0EEENS1_21CollectiveEpilogueFwdINS6_IJS8_SA_S9_EEENS6_IJNS7_ILi1EEESI_SI_EEESC_SE_Li256ELb1ELb1ELb0ELb0EEENS1_19SingleTileSchedulerILb1ELb0ELb1ELi128EEEEEEEEEvNT_6ParamsE --------------------------
	.section	.nv.info._ZN7cutlass13device_kernelIN5flash19enable_sm80_to_sm89INS1_16FlashAttnFwdSm80INS1_25CollectiveMainloopFwdSm80ILi8ELi1ELb0EN4cute5tupleIJNS5_1CILi128EEENS7_ILi64EEENS7_ILi192EEEEEELi192ENS_6half_tEfNS_4arch4Sm80ELb0ELb1ELb1ELb1ELb0ELb0ELb1ELb0EEENS1_21CollectiveEpilogueFwdINS6_IJS8_SA_S9_EEENS6_IJNS7_ILi1EEESI_SI_EEESC_SE_Li256ELb1ELb1ELb0ELb0EEENS1_19SingleTileSchedulerILb1ELb0ELb1ELi128EEEEEEEEEvNT_6ParamsE,"",@"SHT_CUDA_INFO"
	.sectionflags	@""
	.align	4


	//----- nvinfo : EIATTR_CUDA_API_VERSION
	.align		4
        /*0000*/ 	.byte	0x04, 0x37
        /*0002*/ 	.short	(.L_168 - .L_167)
.L_167:
        /*0004*/ 	.word	0x00000082


	//----- nvinfo : EIATTR_KPARAM_INFO
	.align		4
.L_168:
        /*0008*/ 	.byte	0x04, 0x17
        /*000a*/ 	.short	(.L_170 - .L_169)
.L_169:
        /*000c*/ 	.word	0x00000000
        /*0010*/ 	.short	0x0000
        /*0012*/ 	.short	0x0000
        /*0014*/ 	.byte	0x00, 0xf0, 0x61, 0x10


	//----- nvinfo : EIATTR_SPARSE_MMA_MASK
	.align		4
.L_170:
        /*0018*/ 	.byte	0x03, 0x50
        /*001a*/ 	.short	0x0000


	//----- nvinfo : EIATTR_MAXREG_COUNT
	.align		4
        /*001c*/ 	.byte	0x03, 0x1b
        /*001e*/ 	.short	0x00ff


	//----- nvinfo : EIATTR_MERCURY_ISA_VERSION
	.align		4
        /*0020*/ 	.byte	0x03, 0x5f
        /*0022*/ 	.short	0x0101


	//----- nvinfo : EIATTR_EXIT_INSTR_OFFSETS
	.align		4
        /*0024*/ 	.byte	0x04, 0x1c
        /*0026*/ 	.short	(.L_172 - .L_171)


	//   ....[0]....
.L_171:
        /*0028*/ 	.word	0x00000010


	//----- nvinfo : EIATTR_MAX_THREADS
	.align		4
.L_172:
        /*002c*/ 	.byte	0x04, 0x05
        /*002e*/ 	.short	(.L_174 - .L_173)
.L_173:
        /*0030*/ 	.word	0x00000100
        /*0034*/ 	.word	0x00000001
        /*0038*/ 	.word	0x00000001


	//----- nvinfo : EIATTR_CBANK_PARAM_SIZE
	.align		4
.L_174:
        /*003c*/ 	.byte	0x03, 0x19
        /*003e*/ 	.short	0x0418


	//----- nvinfo : EIATTR_PARAM_CBANK
	.align		4
        /*0040*/ 	.byte	0x04, 0x0a
        /*0042*/ 	.short	(.L_176 - .L_175)
	.align		4
.L_175:
        /*0044*/ 	.word	index@(.nv.constant0._ZN7cutlass13device_kernelIN5flash19enable_sm80_to_sm89INS1_16FlashAttnFwdSm80INS1_25CollectiveMainloopFwdSm80ILi8ELi1ELb0EN4cute5tupleIJNS5_1CILi128EEENS7_ILi64EEENS7_ILi192EEEEEELi192ENS_6half_tEfNS_4arch4Sm80ELb0ELb1ELb1ELb1ELb0ELb0ELb1ELb0EEENS1_21CollectiveEpilogueFwdINS6_IJS8_SA_S9_EEENS6_IJNS7_ILi1EEESI_SI_EEESC_SE_Li256ELb1ELb1ELb0ELb0EEENS1_19SingleTileSchedulerILb1ELb0ELb1ELi128EEEEEEEEEvNT_6ParamsE)
        /*0048*/ 	.short	0x0210
        /*004a*/ 	.short	0x0418


	//----- nvinfo : EIATTR_SW_WAR
	.align		4
.L_176:
        /*004c*/ 	.byte	0x04, 0x36
        /*004e*/ 	.short	(.L_178 - .L_177)
.L_177:
        /*0050*/ 	.word	0x00000008
.L_178:


//--------------------- .nv.info._ZN7cutlass13device_kernelIN5flash19enable_sm80_to_sm89INS1_16FlashAttnFwdSm80INS1_25CollectiveMainloopFwdSm80ILi8ELi1ELb0EN4cute5tupleIJNS5_1CILi128EEENS7_ILi64EEENS7_ILi192EEEEEELi192ENS_6half_tEfNS_4arch4Sm80ELb0ELb1ELb1ELb1ELb0ELb1ELb1ELb0EEENS1_21CollectiveEpilogueFwdINS6_IJS8_SA_S9_EEENS6_IJNS7_ILi1EEESI_SI_EEESC_SE_Li256ELb1ELb1ELb0ELb0EEENS1_19SingleTileSchedulerILb1ELb0ELb1ELi128EEEEEEEEEvNT_6ParamsE --------------------------
	.section	.nv.info._ZN7cutlass13device_kernelIN5flash19enable_sm80_to_sm89INS1_16FlashAttnFwdSm80INS1_25CollectiveMainloopFwdSm80ILi8ELi1ELb0EN4cute5tupleIJNS5_1CILi128EEENS7_ILi64EEENS7_ILi192EEEEEELi192ENS_6half_tEfNS_4arch4Sm80ELb0ELb1ELb1ELb1ELb0ELb1ELb1ELb0EEENS1_21CollectiveEpilogueFwdINS6_IJS8_SA_S9_EEENS6_IJNS7_ILi1EEESI_SI_EEESC_SE_Li256ELb1ELb1ELb0ELb0EEENS1_19SingleTileSchedulerILb1ELb0ELb1ELi128EEEEEEEEEvNT_6ParamsE,"",@"SHT_CUDA_INFO"
	.sectionflags	@""
	.align	4


	//----- nvinfo : EIATTR_CUDA_API_VERSION
	.align		4
        /*0000*/ 	.byte	0x04, 0x37
        /*0002*/ 	.short	(.L_180 - .L_179)
.L_179:
        /*0004*/ 	.word	0x00000082


	//----- nvinfo : EIATTR_KPARAM_INFO
	.align		4
.L_180:
        /*0008*/ 	.byte	0x04, 0x17
        /*000a*/ 	.short	(.L_182 - .L_181)
.L_181:
        /*000c*/ 	.word	0x00000000
        /*0010*/ 	.short	0x0000
        /*0012*/ 	.short	0x0000
        /*0014*/ 	.byte	0x00, 0xf0, 0x61, 0x10


	//----- nvinfo : EIATTR_SPARSE_MMA_MASK
	.align		4
.L_182:
        /*0018*/ 	.byte	0x03, 0x50
        /*001a*/ 	.short	0x0000


	//----- nvinfo : EIATTR_MAXREG_COUNT
	.align		4
        /*001c*/ 	.byte	0x03, 0x1b
        /*001e*/ 	.short	0x00ff


	//----- nvinfo : EIATTR_MERCURY_ISA_VERSION
	.align		4
        /*0020*/ 	.byte	0x03, 0x5f
        /*0022*/ 	.short	0x0101


	//----- nvinfo : EIATTR_EXIT_INSTR_OFFSETS
	.align		4
        /*0024*/ 	.byte	0x04, 0x1c
        /*0026*/ 	.short	(.L_184 - .L_183)


	//   ....[0]....
.L_183:
        /*0028*/ 	.word	0x00000010


	//----- nvinfo : EIATTR_MAX_THREADS
	.align		4
.L_184:
        /*002c*/ 	.byte	0x04, 0x05
        /*002e*/ 	.short	(.L_186 - .L_185)
.L_185:
        /*0030*/ 	.word	0x00000100
        /*0034*/ 	.word	0x00000001
        /*0038*/ 	.word	0x00000001


	//----- nvinfo : EIATTR_CBANK_PARAM_SIZE
	.align		4
.L_186:
        /*003c*/ 	.byte	0x03, 0x19
        /*003e*/ 	.short	0x0418


	//----- nvinfo : EIATTR_PARAM_CBANK
	.align		4
        /*0040*/ 	.byte	0x04, 0x0a
        /*0042*/ 	.short	(.L_188 - .L_187)
	.align		4
.L_187:
        /*0044*/ 	.word	index@(.nv.constant0._ZN7cutlass13device_kernelIN5flash19enable_sm80_to_sm89INS1_16FlashAttnFwdSm80INS1_25CollectiveMainloopFwdSm80ILi8ELi1ELb0EN4cute5tupleIJNS5_1CILi128EEENS7_ILi64EEENS7_ILi192EEEEEELi192ENS_6half_tEfNS_4arch4Sm80ELb0ELb1ELb1ELb1ELb0ELb1ELb1ELb0EEENS1_21CollectiveEpilogueFwdINS6_IJS8_SA_S9_EEENS6_IJNS7_ILi1EEESI_SI_EEESC_SE_Li256ELb1ELb1ELb0ELb0EEENS1_19SingleTileSchedulerILb1ELb0ELb1ELi128EEEEEEEEEvNT_6ParamsE)
        /*0048*/ 	.short	0x0210
        /*004a*/ 	.short	0x0418


	//----- nvinfo : EIATTR_SW_WAR
	.align		4
.L_188:
        /*004c*/ 	.byte	0x04, 0x36
        /*004e*/ 	.short	(.L_190 - .L_189)
.L_189:
        /*0050*/ 	.word	0x00000008
.L_190:


//--------------------- .nv.info._ZN7cutlass13device_kernelIN5flash19enable_sm80_to_sm89INS1_16FlashAttnFwdSm80INS1_25CollectiveMainloopFwdSm80ILi8ELi1ELb1EN4cute5tupleIJNS5_1CILi128EEENS7_ILi96EEENS7_ILi192EEEEEELi192ENS_6half_tEfNS_4arch4Sm80ELb1ELb0ELb1ELb0ELb0ELb0ELb1ELb0EEENS1_21CollectiveEpilogueFwdINS6_IJS8_SA_S9_EEENS6_IJNS7_ILi1EEESI_SI_EEESC_SE_Li256ELb0ELb1ELb0ELb0EEENS1_30DynamicPersistentTileSchedulerILi256ELi256ELb0ELb1ELb0EEEEEEEEEvNT_6ParamsE --------------------------
	.section	.nv.info._ZN7cutlass13device_kernelIN5flash19enable_sm80_to_sm89INS1_16FlashAttnFwdSm80INS1_25CollectiveMainloopFwdSm80ILi8ELi1ELb1EN4cute5tupleIJNS5_1CILi128EEENS7_ILi96EEENS7_ILi192EEEEEELi192ENS_6half_tEfNS_4arch4Sm80ELb1ELb0ELb1ELb0ELb0ELb0ELb1ELb0EEENS1_21CollectiveEpilogueFwdINS6_IJS8_SA_S9_EEENS6_IJNS7_ILi1EEESI_SI_EEESC_SE_Li256ELb0ELb1ELb0ELb0EEENS1_30DynamicPersistentTileSchedulerILi256ELi256ELb0ELb1ELb0EEEEEEEEEvNT_6ParamsE,"",@"SHT_CUDA_INFO"
	.sectionflags	@""
	.align	4


	//----- nvinfo : EIATTR_CUDA_API_VERSION
	.align		4
        /*0000*/ 	.byte	0x04, 0x37
        /*0002*/ 	.short	(.L_192 - .L_191)
.L_191:
        /*0004*/ 	.word	0x00000082


	//----- nvinfo : EIATTR_KPARAM_INFO
	.align		4
.L_192:
        /*0008*/ 	.byte	0x04, 0x17
        /*000a*/ 	.short	(.L_194 - .L_193)
.L_193:
        /*000c*/ 	.word	0x00000000
        /*0010*/ 	.short	0x0000
        /*0012*/ 	.short	0x0000
        /*0014*/ 	.byte	0x00, 0xf0, 0xa1, 0x10


	//----- nvinfo : EIATTR_SPARSE_MMA_MASK
	.align		4
.L_194:
        /*0018*/ 	.byte	0x03, 0x50
        /*001a*/ 	.short	0x0000


	//----- nvinfo : EIATTR_MAXREG_COUNT
	.align		4
        /*001c*/ 	.byte	0x03, 0x1b
        /*001e*/ 	.short	0x00ff


	//----- nvinfo : EIATTR_MERCURY_ISA_VERSION
	.align		4
        /*0020*/ 	.byte	0x03, 0x5f
        /*0022*/ 	.short	0x0101


	//----- nvinfo : EIATTR_EXIT_INSTR_OFFSETS
	.align		4
        /*0024*/ 	.byte	0x04, 0x1c
        /*0026*/ 	.short	(.L_196 - .L_195)


	//   ....[0]....
.L_195:
        /*0028*/ 	.word	0x00000010


	//----- nvinfo : EIATTR_MAX_THREADS
	.align		4
.L_196:
        /*002c*/ 	.byte	0x04, 0x05
        /*002e*/ 	.short	(.L_198 - .L_197)
.L_197:
        /*0030*/ 	.word	0x00000100
        /*0034*/ 	.word	0x00000001
        /*0038*/ 	.word	0x00000001


	//----- nvinfo : EIATTR_CBANK_PARAM_SIZE
	.align		4
.L_198:
        /*003c*/ 	.byte	0x03, 0x19
        /*003e*/ 	.short	0x0428


	//----- nvinfo : EIATTR_PARAM_CBANK
	.align		4
        /*0040*/ 	.byte	0x04, 0x0a
        /*0042*/ 	.short	(.L_200 - .L_199)
	.align		4
.L_199:
        /*0044*/ 	.word	index@(.nv.constant0._ZN7cutlass13device_kernelIN5flash19enable_sm80_to_sm89INS1_16FlashAttnFwdSm80INS1_25CollectiveMainloopFwdSm80ILi8ELi1ELb1EN4cute5tupleIJNS5_1CILi128EEENS7_ILi96EEENS7_ILi192EEEEEELi192ENS_6half_tEfNS_4arch4Sm80ELb1ELb0ELb1ELb0ELb0ELb0ELb1ELb0EEENS1_21CollectiveEpilogueFwdINS6_IJS8_SA_S9_EEENS6_IJNS7_ILi1EEESI_SI_EEESC_SE_Li256ELb0ELb1ELb0ELb0EEENS1_30DynamicPersistentTileSchedulerILi256ELi256ELb0ELb1ELb0EEEEEEEEEvNT_6ParamsE)
        /*0048*/ 	.short	0x0210
        /*004a*/ 	.short	0x0428


	//----- nvinfo : EIATTR_SW_WAR
	.align		4
.L_200:
        /*004c*/ 	.byte	0x04, 0x36
        /*004e*/ 	.short	(.L_202 - .L_201)
.L_201:
        /*0050*/ 	.word	0x00000008
.L_202:


//--------------------- .nv.info._ZN7cutlass13device_kernelIN5flash19enable_sm80_to_sm89INS1_16FlashAttnFwdSm80INS1_25CollectiveMainloopFwdSm80ILi8ELi1ELb1EN4cute5tupleIJNS5_1CILi128EEENS7_ILi96EEENS7_ILi192EEEEEELi192ENS_6half_tEfNS_4arch4Sm80ELb1ELb0ELb1ELb1ELb0ELb0ELb1ELb0EEENS1_21CollectiveEpilogueFwdINS6_IJS8_SA_S9_EEENS6_IJNS7_ILi1EEESI_SI_EEESC_SE_Li256ELb1ELb1ELb0ELb0EEENS1_19SingleTileSchedulerILb1ELb0ELb1ELi128EEEEEEEEEvNT_6ParamsE --------------------------
	.section	.nv.info._ZN7cutlass13device_kernelIN5flash19enable_sm80_to_sm89INS1_16FlashAttnFwdSm80INS1_25CollectiveMainloopFwdSm80ILi8ELi1ELb1EN4cute5tupleIJNS5_1CILi128EEENS7_ILi96EEENS7_ILi192EEEEEELi192ENS_6half_tEfNS_4arch4Sm80ELb1ELb0ELb1ELb1ELb0ELb0ELb1ELb0EEENS1_21CollectiveEpilogueFwdINS6_IJS8_SA_S9_EEENS6_IJNS7_ILi1EEESI_SI_EEESC_SE_Li256ELb1ELb1ELb0ELb0EEENS1_19SingleTileSchedulerILb1ELb0ELb1ELi128EEEEEEEEEvNT_6ParamsE,"",@"SHT_CUDA_INFO"
	.sectionflags	@""
	.align	4


	//----- nvinfo : EIATTR_CUDA_API_VERSION
	.align		4
        /*0000*/ 	.byte	0x04, 0x37
        /*0002*/ 	.short	(.L_204 - .L_203)
.L_203:
        /*0004*/ 	.word	0x00000082


	//----- nvinfo : EIATTR_KPARAM_INFO
	.align		4
.L_204:
        /*0008*/ 	.byte	0x04, 0x17
        /*000a*/ 	.short	(.L_206 - .L_205)
.L_205:
        /*000c*/ 	.word	0x00000000
        /*0010*/ 	.short	0x0000
        /*0012*/ 	.short	0x0000
        /*0014*/ 	.byte	0x00, 0xf0, 0x61, 0x10


	//----- nvinfo : EIATTR_SPARSE_MMA_MASK
	.align		4
.L_206:
        /*0018*/ 	.byte	0x03, 0x50
        /*001a*/ 	.short	0x0000


	//----- nvinfo : EIATTR_MAXREG_COUNT
	.align		4
        /*001c*/ 	.byte	0x03, 0x1b
        /*001e*/ 	.short	0x00ff


	//----- nvinfo : EIATTR_MERCURY_ISA_VERSION
	.align		4
        /*0020*/ 	.byte	0x03, 0x5f
        /*0022*/ 	.short	0x0101


	//----- nvinfo : EIATTR_EXIT_INSTR_OFFSETS
	.align		4
        /*0024*/ 	.byte	0x04, 0x1c
        /*0026*/ 	.short	(.L_208 - .L_207)


	//   ....[0]....
.L_207:
        /*0028*/ 	.word	0x00000010


	//----- nvinfo : EIATTR_MAX_THREADS
	.align		4
.L_208:
        /*002c*/ 	.byte	0x04, 0x05
        /*002e*/ 	.short	(.L_210 - .L_209)
.L_209:
        /*0030*/ 	.word	0x00000100
        /*0034*/ 	.word	0x00000001
        /*0038*/ 	.word	0x00000001


	//----- nvinfo : EIATTR_CBANK_PARAM_SIZE
	.align		4
.L_210:
        /*003c*/ 	.byte	0x03, 0x19
        /*003e*/ 	.short	0x0418


	//----- nvinfo : EIATTR_PARAM_CBANK
	.align		4
        /*0040*/ 	.byte	0x04, 0x0a
        /*0042*/ 	.short	(.L_212 - .L_211)
	.align		4
.L_211:
        /*0044*/ 	.word	index@(.nv.constant0._ZN7cutlass13device_kernelIN5flash19enable_sm80_to_sm89INS1_16FlashAttnFwdSm80INS1_25CollectiveMainloopFwdSm80ILi8ELi1ELb1EN4cute5tupleIJNS5_1CILi128EEENS7_ILi96EEENS7_ILi192EEEEEELi192ENS_6half_tEfNS_4arch4Sm80ELb1ELb0ELb1ELb1ELb0ELb0ELb1ELb0EEENS1_21CollectiveEpilogueFwdINS6_IJS8_SA_S9_EEENS6_IJNS7_ILi1EEESI_SI_EEESC_SE_Li256ELb1ELb1ELb0ELb0EEENS1_19SingleTileSchedulerILb1ELb0ELb1ELi128EEEEEEEEEvNT_6ParamsE)
        /*0048*/ 	.short	0x0210
        /*004a*/ 	.short	0x0418


	//----- nvinfo : EIATTR_SW_WAR
	.align		4
.L_212:
        /*004c*/ 	.byte	0x04, 0x36
        /*004e*/ 	.short	(.L_214 - .L_213)
.L_213:
        /*0050*/ 	.word	0x00000008
.L_214:


//--------------------- .nv.info._ZN7cutlass13device_kernelIN5flash19enable_sm80_to_sm89INS1_16FlashAttnFwdSm80INS1_25CollectiveMainloopFwdSm80ILi8ELi1ELb0EN4cute5tupleIJNS5_1CILi128EEENS7_ILi64EEENS7_ILi192EEEEEELi192ENS_6half_tEfNS_4arch4Sm80ELb1ELb0ELb1ELb1ELb0ELb1ELb1ELb0EEENS1_21CollectiveEpilogueFwdINS6_IJS8_SA_S9_EEENS6_IJNS7_ILi1EEESI_SI_EEESC_SE_Li256ELb1ELb1ELb0ELb0EEENS1_19SingleTileSchedulerILb1ELb0ELb1ELi128EEEEEEEEEvNT_6ParamsE --------------------------
	.section	.nv.info._ZN7cutlass13device_kernelIN5flash19enable_sm80_to_sm89INS1_16FlashAttnFwdSm80INS1_25CollectiveMainloopFwdSm80ILi8ELi1ELb0EN4cute5tupleIJNS5_1CILi128EEENS7_ILi64EEENS7_ILi192EEEEEELi192ENS_6half_tEfNS_4arch4Sm80ELb1ELb0ELb1ELb1ELb0ELb1ELb1ELb0EEENS1_21CollectiveEpilogueFwdINS6_IJS8_SA_S9_EEENS6_IJNS7_ILi1EEESI_SI_EEESC_SE_Li256ELb1ELb1ELb0ELb0EEENS1_19SingleTileSchedulerILb1ELb0ELb1ELi128EEEEEEEEEvNT_6ParamsE,"",@"SHT_CUDA_INFO"
	.sectionflags	@""
	.align	4


	//----- nvinfo : EIATTR_CUDA_API_VERSION
	.align		4
        /*0000*/ 	.byte	0x04, 0x37
        /*0002*/ 	.short	(.L_216 - .L_215)
.L_215:
        /*0004*/ 	.word	0x00000082


	//----- nvinfo : EIATTR_KPARAM_INFO
	.align		4
.L_216:
        /*0008*/ 	.byte	0x04, 0x17
        /*000a*/ 	.short	(.L_218 - .L_217)
.L_217:
        /*000c*/ 	.word	0x00000000
        /*0010*/ 	.short	0x0000
        /*0012*/ 	.short	0x0000
        /*0014*/ 	.byte	0x00, 0xf0, 0x61, 0x10


	//----- nvinfo : EIATTR_SPARSE_MMA_MASK
	.align		4
.L_218:
        /*0018*/ 	.byte	0x03, 0x50
        /*001a*/ 	.short	0x0000


	//----- nvinfo : EIATTR_MAXREG_COUNT
	.align		4
        /*001c*/ 	.byte	0x03, 0x1b
        /*001e*/ 	.short	0x00ff


	//----- nvinfo : EIATTR_MERCURY_ISA_VERSION
	.align		4
        /*0020*/ 	.byte	0x03, 0x5f
        /*0022*/ 	.short	0x0101


	//----- nvinfo : EIATTR_EXIT_INSTR_OFFSETS
	.align		4
        /*0024*/ 	.byte	0x04, 0x1c
        /*0026*/ 	.short	(.L_220 - .L_219)


	//   ....[0]....
.L_219:
        /*0028*/ 	.word	0x00000010


	//----- nvinfo : EIATTR_MAX_THREADS
	.align		4
.L_220:
        /*002c*/ 	.byte	0x04, 0x05
        /*002e*/ 	.short	(.L_222 - .L_221)
.L_221:
        /*0030*/ 	.word	0x00000100
        /*0034*/ 	.word	0x00000001
        /*0038*/ 	.word	0x00000001


	//----- nvinfo : EIATTR_CBANK_PARAM_SIZE
	.align		4
.L_222:
        /*003c*/ 	.byte	0x03, 0x19
        /*003e*/ 	.short	0x0418


	//----- nvinfo : EIATTR_PARAM_CBANK
	.align		4
        /*0040*/ 	.byte	0x04, 0x0a
        /*0042*/ 	.short	(.L_224 - .L_223)
	.align		4
.L_223:
        /*0044*/ 	.word	index@(.nv.constant0._ZN7cutlass13device_kernelIN5flash19enable_sm80_to_sm89INS1_16FlashAttnFwdSm80INS1_25CollectiveMainloopFwdSm80ILi8ELi1ELb0EN4cute5tupleIJNS5_1CILi128EEENS7_ILi64EEENS7_ILi192EEEEEELi192ENS_6half_tEfNS_4arch4Sm80ELb1ELb0ELb1ELb1ELb0ELb1ELb1ELb0EEENS1_21CollectiveEpilogueFwdINS6_IJS8_SA_S9_EEENS6_IJNS7_ILi1EEESI_SI_EEESC_SE_Li256ELb1ELb1ELb0ELb0EEENS1_19SingleTileSchedulerILb1ELb0ELb1ELi128EEEEEEEEEvNT_6ParamsE)
        /*0048*/ 	.short	0x0210
        /*004a*/ 	.short	0x0418


	//----- nvinfo : EIATTR_SW_WAR
	.align		4
.L_224:
        /*004c*/ 	.byte	0x04, 0x36
        /*004e*/ 	.short	(.L_226 - .L_225)
.L_225:
        /*0050*/ 	.word	0x00000008
.L_226:


//--------------------- .nv.info._ZN7cutlass13device_kernelIN5flash19enable_sm80_to_sm89INS1_16FlashAttnFwdSm80INS1_25CollectiveMainloopFwdSm80ILi8ELi2ELb1EN4cute5tupleIJNS5_1CILi128EEENS7_ILi96EEENS7_ILi192EEEEEELi192ENS_6half_tEfNS_4arch4Sm80ELb0ELb0ELb1ELb0ELb0ELb0ELb1ELb0EEENS1_21CollectiveEpilogueFwdINS6_IJS8_SA_S9_EEENS6_IJNS7_ILi1EEESI_SI_EEESC_SE_Li256ELb0ELb1ELb0ELb0EEENS1_19SingleTileSchedulerILb0ELb0ELb1ELi128EEEEEEEEEvNT_6ParamsE --------------------------
	.section	.nv.info._ZN7cutlass13device_kernelIN5flash19enable_sm80_to_sm89INS1_16FlashAttnFwdSm80INS1_25CollectiveMainloopFwdSm80ILi8ELi2ELb1EN4cute5tupleIJNS5_1CILi128EEENS7_ILi96EEENS7_ILi192EEEEEELi192ENS_6half_tEfNS_4arch4Sm80ELb0ELb0ELb1ELb0ELb0ELb0ELb1ELb0EEENS1_21CollectiveEpilogueFwdINS6_IJS8_SA_S9_EEENS6_IJNS7_ILi1EEESI_SI_EEESC_SE_Li256ELb0ELb1ELb0ELb0EEENS1_19SingleTileSchedulerILb0ELb0ELb1ELi128EEEEEEEEEvNT_6ParamsE,"",@"SHT_CUDA_INFO"
	.sectionflags	@""
	.align	4


	//----- nvinfo : EIATTR_CUDA_API_VERSION
	.align		4
        /*0000*/ 	.byte	0x04, 0x37
        /*0002*/ 	.short	(.L_228 - .L_227)
.L_227:
        /*0004*/ 	.word	0x00000082


	//----- nvinfo : EIATTR_KPARAM_INFO
	.align		4
.L_228:
        /*0008*/ 	.byte	0x04, 0x17
        /*000a*/ 	.short	(.L_230 - .L_229)
.L_229:
        /*000c*/ 	.word	0x00000000
        /*0010*/ 	.short	0x0000
        /*0012*/ 	.short	0x0000
        /*0014*/ 	.byte	0x00, 0xf0, 0x61, 0x10


	//----- nvinfo : EIATTR_SPARSE_MMA_MASK
	.align		4
.L_230:
        /*0018*/ 	.byte	0x03, 0x50
        /*001a*/ 	.short	0x0000


	//----- nvinfo : EIATTR_MAXREG_COUNT
	.align		4
        /*001c*/ 	.byte	0x03, 0x1b
        /*001e*/ 	.short	0x00ff


	//----- nvinfo : EIATTR_MERCURY_ISA_VERSION
	.align		4
        /*0020*/ 	.byte	0x03, 0x5f
        /*0022*/ 	.short	0x0101


	//----- nvinfo : EIATTR_EXIT_INSTR_OFFSETS
	.align		4
        /*0024*/ 	.byte	0x04, 0x1c
        /*0026*/ 	.short	(.L_232 - .L_231)


	//   ....[0]....
.L_231:
        /*0028*/ 	.word	0x00000010


	//----- nvinfo : EIATTR_MAX_THREADS
	.align		4
.L_232:
        /*002c*/ 	.byte	0x04, 0x05
        /*002e*/ 	.short	(.L_234 - .L_233)
.L_233:
        /*0030*/ 	.word	0x00000100
        /*0034*/ 	.word	0x00000001
        /*0038*/ 	.word	0x00000001


	//----- nvinfo : EIATTR_CBANK_PARAM_SIZE
	.align		4
.L_234:
        /*003c*/ 	.byte	0x03, 0x19
        /*003e*/ 	.short	0x0418


	//----- nvinfo : EIATTR_PARAM_CBANK
	.align		4
        /*0040*/ 	.byte	0x04, 0x0a
        /*0042*/ 	.short	(.L_236 - .L_235)
	.align		4
.L_235:
        /*0044*/ 	.word	index@(.nv.constant0._ZN7cutlass13device_kernelIN5flash19enable_sm80_to_sm89INS1_16FlashAttnFwdSm80INS1_25CollectiveMainloopFwdSm80ILi8ELi2ELb1EN4cute5tupleIJNS5_1CILi128EEENS7_ILi96EEENS7_ILi192EEEEEELi192ENS_6half_tEfNS_4arch4Sm80ELb0ELb0ELb1ELb0ELb0ELb0ELb1ELb0EEENS1_21CollectiveEpilogueFwdINS6_IJS8_SA_S9_EEENS6_IJNS7_ILi1EEESI_SI_EEESC_SE_Li256ELb0ELb1ELb0ELb0EEENS1_19SingleTileSchedulerILb0ELb0ELb1ELi128EEEEEEEEEvNT_6ParamsE)
        /*0048*/ 	.short	0x0210
        /*004a*/ 	.short	0x0418


	//----- nvinfo : EIATTR_SW_WAR
	.align		4
.L_236:
        /*004c*/ 	.byte	0x04, 0x36
        /*004e*/ 	.short	(.L_238 - .L_237)
.L_237:
        /*0050*/ 	.word	0x00000008
.L_238:


//--------------------- .nv.info._ZN7cutlass13device_kernelIN5flash19enable_sm80_to_sm89INS1_16FlashAttnFwdSm80INS1_25CollectiveMainloopFwdSm80ILi8ELi2ELb1EN4cute5tupleIJNS5_1CILi128EEENS7_ILi96EEENS7_ILi192EEEEEELi192ENS_6half_tEfNS_4arch4Sm80ELb0ELb0ELb1ELb1ELb0ELb0ELb1ELb0EEENS1_21CollectiveEpilogueFwdINS6_IJS8_SA_S9_EEENS6_IJNS7_ILi1EEESI_SI_EEESC_SE_Li256ELb1ELb1ELb0ELb0EEENS1_19SingleTileSchedulerILb1ELb0ELb1ELi128EEEEEEEEEvNT_6ParamsE --------------------------
	.section	.nv.info._ZN7cutlass13device_kernelIN5flash19enable_sm80_to_sm89INS1_16FlashAttnFwdSm80INS1_25CollectiveMainloopFwdSm80ILi8ELi2ELb1EN4cute5tupleIJNS5_1CILi128EEENS7_ILi96EEENS7_ILi192EEEEEELi192ENS_6half_tEfNS_4arch4Sm80ELb0ELb0ELb1ELb1ELb0ELb0ELb1ELb0EEENS1_21CollectiveEpilogueFwdINS6_IJS8_SA_S9_EEENS6_IJNS7_ILi1EEESI_SI_EEESC_SE_Li256ELb1ELb1ELb0ELb0EEENS1_19SingleTileSchedulerILb1ELb0ELb1ELi128EEEEEEEEEvNT_6ParamsE,"",@"SHT_CUDA_INFO"
	.sectionflags	@""
	.align	4


	//----- nvinfo : EIATTR_CUDA_API_VERSION
	.align		4
        /*0000*/ 	.byte	0x04, 0x37
        /*0002*/ 	.short	(.L_240 - .L_239)
.L_239:
        /*0004*/ 	.word	0x00000082


	//----- nvinfo : EIATTR_KPARAM_INFO
	.align		4
.L_240:
        /*0008*/ 	.byte	0x04, 0x17
        /*000a*/ 	.short	(.L_242 - .L_241)
.L_241:
        /*000c*/ 	.word	0x00000000
        /*0010*/ 	.short	0x0000
        /*0012*/ 	.short	0x0000
        /*0014*/ 	.byte	0x00, 0xf0, 0x61, 0x10


	//----- nvinfo : EIATTR_SPARSE_MMA_MASK
	.align		4
.L_242:
        /*0018*/ 	.byte	0x03, 0x50
        /*001a*/ 	.short	0x0000


	//----- nvinfo : EIATTR_MAXREG_COUNT
	.align		4
        /*001c*/ 	.byte	0x03, 0x1b
        /*001e*/ 	.short	0x00ff


	//----- nvinfo : EIATTR_MERCURY_ISA_VERSION
	.align		4
        /*0020*/ 	.byte	0x03, 0x5f
        /*0022*/ 	.short	0x0101


	//----- nvinfo : EIATTR_EXIT_INSTR_OFFSETS
	.align		4
        /*0024*/ 	.byte	0x04, 0x1c
        /*0026*/ 	.short	(.L_244 - .L_243)


	//   ....[0]....
.L_243:
        /*0028*/ 	.word	0x00000010


	//----- nvinfo : EIATTR_MAX_THREADS
	.align		4
.L_244:
        /*002c*/ 	.byte	0x04, 0x05
        /*002e*/ 	.short	(.L_246 - .L_245)
.L_245:
        /*0030*/ 	.word	0x00000100
        /*0034*/ 	.word	0x00000001
        /*0038*/ 	.word	0x00000001


	//----- nvinfo : EIATTR_CBANK_PARAM_SIZE
	.align		4
.L_246:
        /*003c*/ 	.byte	0x03, 0x19
        /*003e*/ 	.short	0x0418


	//----- nvinfo : EIATTR_PARAM_CBANK
	.align		4
        /*0040*/ 	.byte	0x04, 0x0a
        /*0042*/ 	.short	(.L_248 - .L_247)
	.align		4
.L_247:
        /*0044*/ 	.word	index@(.nv.constant0._ZN7cutlass13device_kernelIN5flash19enable_sm80_to_sm89INS1_16FlashAttnFwdSm80INS1_25CollectiveMainloopFwdSm80ILi8ELi2ELb1EN4cute5tupleIJNS5_1CILi128EEENS7_ILi96EEENS7_ILi192EEEEEELi192ENS_6half_tEfNS_4arch4Sm80ELb0ELb0ELb1ELb1ELb0ELb0ELb1ELb0EEENS1_21CollectiveEpilogueFwdINS6_IJS8_SA_S9_EEENS6_IJNS7_ILi1EEESI_SI_EEESC_SE_Li256ELb1ELb1ELb0ELb0EEENS1_19SingleTileSchedulerILb1ELb0ELb1ELi128EEEEEEEEEvNT_6ParamsE)
        /*0048*/ 	.short	0x0210
        /*004a*/ 	.short	0x0418


	//----- nvinfo : EIATTR_SW_WAR
	.align		4
.L_248:
        /*004c*/ 	.byte	0x04, 0x36
        /*004e*/ 	.short	(.L_250 - .L_249)
.L_249:
        /*0050*/ 	.word	0x00000008
.L_250:


//--------------------- .nv.info._ZN7cutlass13device_kernelIN5flash19enable_sm80_to_sm89INS1_16FlashAttnFwdSm80INS1_25CollectiveMainloopFwdSm80ILi8ELi2ELb0EN4cute5tupleIJNS5_1CILi128EEENS7_ILi64EEENS7_ILi192EEEEEELi192ENS_6half_tEfNS_4arch4Sm80ELb0ELb0ELb1ELb1ELb0ELb1ELb1ELb0EEENS1_21CollectiveEpilogueFwdINS6_IJS8_SA_S9_EEENS6_IJNS7_ILi1EEESI_SI_EEESC_SE_Li256ELb1ELb1ELb0ELb0EEENS1_19SingleTileSchedulerILb1ELb0ELb1ELi128EEEEEEEEEvNT_6ParamsE --------------------------
	.section	.nv.info._ZN7cutlass13device_kernelIN5flash19enable_sm80_to_sm89INS1_16FlashAttnFwdSm80INS1_25CollectiveMainloopFwdSm80ILi8ELi2ELb0EN4cute5tupleIJNS5_1CILi128EEENS7_ILi64EEENS7_ILi192EEEEEELi192ENS_6half_tEfNS_4arch4Sm80ELb0ELb0ELb1ELb1ELb0ELb1ELb1ELb0EEENS1_21CollectiveEpilogueFwdINS6_IJS8_SA_S9_EEENS6_IJNS7_ILi1EEESI_SI_EEESC_SE_Li256ELb1ELb1ELb0ELb0EEENS1_19SingleTileSchedulerILb1ELb0ELb1ELi128EEEEEEEEEvNT_6ParamsE,"",@"SHT_CUDA_INFO"
	.sectionflags	@""
	.align	4


	//----- nvinfo : EIATTR_CUDA_API_VERSION
	.align		4
        /*0000*/ 	.byte	0x04, 0x37
        /*0002*/ 	.short	(.L_252 - .L_251)
.L_251:
        /*0004*/ 	.word	0x00000082


	//----- nvinfo : EIATTR_KPARAM_INFO
	.align		4
.L_252:
        /*0008*/ 	.byte	0x04, 0x17
        /*000a*/ 	.short	(.L_254 - .L_253)
.L_253:
        /*000c*/ 	.word	0x00000000
        /*0010*/ 	.short	0x0000
        /*0012*/ 	.short	0x0000
        /*0014*/ 	.byte	0x00, 0xf0, 0x61, 0x10


	//----- nvinfo : EIATTR_SPARSE_MMA_MASK
	.align		4
.L_254:
        /*0018*/ 	.byte	0x03, 0x50
        /*001a*/ 	.short	0x0000


	//----- nvinfo : EIATTR_MAXREG_COUNT
	.align		4
        /*001c*/ 	.byte	0x03, 0x1b
        /*001e*/ 	.short	0x00ff


	//----- nvinfo : EIATTR_MERCURY_ISA_VERSION
	.align		4
        /*0020*/ 	.byte	0x03, 0x5f
        /*0022*/ 	.short	0x0101


	//----- nvinfo : EIATTR_EXIT_INSTR_OFFSETS
	.align		4
        /*0024*/ 	.byte	0x04, 0x1c
        /*0026*/ 	.short	(.L_256 - .L_255)


	//   ....[0]....
.L_255:
        /*0028*/ 	.word	0x00000010


	//----- nvinfo : EIATTR_MAX_THREADS
	.align		4
.L_256:
        /*002c*/ 	.byte	0x04, 0x05
        /*002e*/ 	.short	(.L_258 - .L_257)
.L_257:
        /*0030*/ 	.word	0x00000100
        /*0034*/ 	.word	0x00000001
        /*0038*/ 	.word	0x00000001


	//----- nvinfo : EIATTR_CBANK_PARAM_SIZE
	.align		4
.L_258:
        /*003c*/ 	.byte	0x03, 0x19
        /*003e*/ 	.short	0x0418


	//----- nvinfo : EIATTR_PARAM_CBANK
	.align		4
        /*0040*/ 	.byte	0x04, 0x0a
        /*0042*/ 	.short	(.L_260 - .L_259)
	.align		4
.L_259:
        /*0044*/ 	.word	index@(.nv.constant0._ZN7cutlass13device_kernelIN5flash19enable_sm80_to_sm89INS1_16FlashAttnFwdSm80INS1_25CollectiveMainloopFwdSm80ILi8ELi2ELb0EN4cute5tupleIJNS5_1CILi128EEENS7_ILi64EEENS7_ILi192EEEEEELi192ENS_6half_tEfNS_4arch4Sm80ELb0ELb0ELb1ELb1ELb0ELb1ELb1ELb0EEENS1_21CollectiveEpilogueFwdINS6_IJS8_SA_S9_EEENS6_IJNS7_ILi1EEESI_SI_EEESC_SE_Li256ELb1ELb1ELb0ELb0EEENS1_19SingleTileSchedulerILb1ELb0ELb1ELi128EEEEEEEEEvNT_6ParamsE)
        /*0048*/ 	.short	0x0210
        /*004a*/ 	.short	0x0418


	//----- nvinfo : EIATTR_SW_WAR
	.align		4
.L_260:
        /*004c*/ 	.byte	0x04, 0x36
        /*004e*/ 	.short	(.L_262 - .L_261)
.L_261:
        /*0050*/ 	.word	0x00000008
.L_262:


//--------------------- .nv.info._ZN7cutlass13device_kernelIN5flash19enable_sm80_to_sm89INS1_16FlashAttnFwdSm80INS1_25CollectiveMainloopFwdSm80ILi8ELi2ELb0EN4cute5tupleIJNS5_1CILi128EEENS7_ILi64EEENS7_ILi192EEEEEELi192ENS_6half_tEfNS_4arch4Sm80ELb0ELb1ELb1ELb0ELb0ELb0ELb1ELb0EEENS1_21CollectiveEpilogueFwdINS6_IJS8_SA_S9_EEENS6_IJNS7_ILi1EEESI_SI_EEESC_SE_Li256ELb0ELb1ELb0ELb0EEENS1_19SingleTileSchedulerILb0ELb0ELb1ELi128EEEEEEEEEvNT_6ParamsE --------------------------
	.section	.nv.info._ZN7cutlass13device_kernelIN5flash19enable_sm80_to_sm89INS1_16FlashAttnFwdSm80INS1_25CollectiveMainloopFwdSm80ILi8ELi2ELb0EN4cute5tupleIJNS5_1CILi128EEENS7_ILi64EEENS7_ILi192EEEEEELi192ENS_6half_tEfNS_4arch4Sm80ELb0ELb1ELb1ELb0ELb0ELb0ELb1ELb0EEENS1_21CollectiveEpilogueFwdINS6_IJS8_SA_S9_EEENS6_IJNS7_ILi1EEESI_SI_EEESC_SE_Li256ELb0ELb1ELb0ELb0EEENS1_19SingleTileSchedulerILb0ELb0ELb1ELi128EEEEEEEEEvNT_6ParamsE,"",@"SHT_CUDA_INFO"
	.sectionflags	@""
	.align	4


	//----- nvinfo : EIATTR_CUDA_API_VERSION
	.align		4
        /*0000*/ 	.byte	0x04, 0x37
        /*0002*/ 	.short	(.L_264 - .L_263)
.L_263:
        /*0004*/ 	.word	0x00000082


	//----- nvinfo : EIATTR_KPARAM_INFO
	.align		4
.L_264:
        /*0008*/ 	.byte	0x04, 0x17
        /*000a*/ 	.short	(.L_266 - .L_265)
.L_265:
        /*000c*/ 	.word	0x00000000
        /*0010*/ 	.short	0x0000
        /*0012*/ 	.short	0x0000
        /*0014*/ 	.byte	0x00, 0xf0, 0x61, 0x10


	//----- nvinfo : EIATTR_SPARSE_MMA_MASK
	.align		4
.L_266:
        /*0018*/ 	.byte	0x03, 0x50
        /*001a*/ 	.short	0x0000


	//----- nvinfo : EIATTR_MAXREG_COUNT
	.align		4
        /*001c*/ 	.byte	0x03, 0x1b
        /*001e*/ 	.short	0x00ff


	//----- nvinfo : EIATTR_MERCURY_ISA_VERSION
	.align		4
        /*0020*/ 	.byte	0x03, 0x5f
        /*0022*/ 	.short	0x0101


	//----- nvinfo : EIATTR_EXIT_INSTR_OFFSETS
	.align		4
        /*0024*/ 	.byte	0x04, 0x1c
        /*0026*/ 	.short	(.L_268 - .L_267)


	//   ....[0]....
.L_267:
        /*0028*/ 	.word	0x00000010


	//----- nvinfo : EIATTR_MAX_THREADS
	.align		4
.L_268:
        /*002c*/ 	.byte	0x04, 0x05
        /*002e*/ 	.short	(.L_270 - .L_269)
.L_269:
        /*0030*/ 	.word	0x00000100
        /*0034*/ 	.word	0x00000001
        /*0038*/ 	.word	0x00000001


	//----- nvinfo : EIATTR_CBANK_PARAM_SIZE
	.align		4
.L_270:
        /*003c*/ 	.byte	0x03, 0x19
        /*003e*/ 	.short	0x0418


	//----- nvinfo : EIATTR_PARAM_CBANK
	.align		4
        /*0040*/ 	.byte	0x04, 0x0a
        /*0042*/ 	.short	(.L_272 - .L_271)
	.align		4
.L_271:
        /*0044*/ 	.word	index@(.nv.constant0._ZN7cutlass13device_kernelIN5flash19enable_sm80_to_sm89INS1_16FlashAttnFwdSm80INS1_25CollectiveMainloopFwdSm80ILi8ELi2ELb0EN4cute5tupleIJNS5_1CILi128EEENS7_ILi64EEENS7_ILi192EEEEEELi192ENS_6half_tEfNS_4arch4Sm80ELb0ELb1ELb1ELb0ELb0ELb0ELb1ELb0EEENS1_21CollectiveEpilogueFwdINS6_IJS8_SA_S9_EEENS6_IJNS7_ILi1EEESI_SI_EEESC_SE_Li256ELb0ELb1ELb0ELb0EEENS1_19SingleTileSchedulerILb0ELb0ELb1ELi128EEEEEEEEEvNT_6ParamsE)
        /*0048*/ 	.short	0x0210
        /*004a*/ 	.short	0x0418


	//----- nvinfo : EIATTR_SW_WAR
	.align		4
.L_272:
        /*004c*/ 	.byte	0x04, 0x36
        /*004e*/ 	.short	(.L_274 - .L_273)
.L_273:
        /*0050*/ 	.word	0x00000008
.L_274:


//--------------------- .nv.info._ZN7cutlass13device_kernelIN5flash19enable_sm80_to_sm89INS1_16FlashAttnFwdSm80INS1_25CollectiveMainloopFwdSm80ILi8ELi2ELb0EN4cute5tupleIJNS5_1CILi128EEENS7_ILi64EEENS7_ILi192EEEEEELi192ENS_6half_tEfNS_4arch4Sm80ELb0ELb1ELb1ELb1ELb0ELb0ELb1ELb0EEENS1_21CollectiveEpilogueFwdINS6_IJS8_SA_S9_EEENS6_IJNS7_ILi1EEESI_SI_EEESC_SE_Li256ELb1ELb1ELb0ELb0EEENS1_19SingleTileSchedulerILb1ELb0ELb1ELi128EEEEEEEEEvNT_6ParamsE --------------------------
	.section	.nv.info._ZN7cutlass13device_kernelIN5flash19enable_sm80_to_sm89INS1_16FlashAttnFwdSm80INS1_25CollectiveMainloopFwdSm80ILi8ELi2ELb0EN4cute5tupleIJNS5_1CILi128EEENS7_ILi64EEENS7_ILi192EEEEEELi192ENS_6half_tEfNS_4arch4Sm80ELb0ELb1ELb1ELb1ELb0ELb0ELb1ELb0EEENS1_21CollectiveEpilogueFwdINS6_IJS8_SA_S9_EEENS6_IJNS7_ILi1EEESI_SI_EEESC_SE_Li256ELb1ELb1ELb0ELb0EEENS1_19SingleTileSchedulerILb1ELb0ELb1ELi128EEEEEEEEEvNT_6ParamsE,"",@"SHT_CUDA_INFO"
	.sectionflags	@""
	.align	4


	//----- nvinfo : EIATTR_CUDA_API_VERSION
	.align		4
        /*0000*/ 	.byte	0x04, 0x37
        /*0002*/ 	.short	(.L_276 - .L_275)
.L_275:
        /*0004*/ 	.word	0x00000082


	//----- nvinfo : EIATTR_KPARAM_INFO
	.align		4
.L_276:
        /*0008*/ 	.byte	0x04, 0x17
        /*000a*/ 	.short	(.L_278 - .L_277)
.L_277:
        /*000c*/ 	.word	0x00000000
        /*0010*/ 	.short	0x0000
        /*0012*/ 	.short	0x0000
        /*0014*/ 	.byte	0x00, 0xf0, 0x61, 0x10


	//----- nvinfo : EIATTR_SPARSE_MMA_MASK
	.align		4
.L_278:
        /*0018*/ 	.byte	0x03, 0x50
        /*001a*/ 	.short	0x0000


	//----- nvinfo : EIATTR_MAXREG_COUNT
	.align		4
        /*001c*/ 	.byte	0x03, 0x1b
        /*001e*/ 	.short	0x00ff


	//----- nvinfo : EIATTR_MERCURY_ISA_VERSION
	.align		4
        /*0020*/ 	.byte	0x03, 0x5f
        /*0022*/ 	.short	0x0101


	//----- nvinfo : EIATTR_EXIT_INSTR_OFFSETS
	.align		4
        /*0024*/ 	.byte	0x04, 0x1c
        /*0026*/ 	.short	(.L_280 - .L_279)


	//   ....[0]....
.L_279:
        /*0028*/ 	.word	0x00000010


	//----- nvinfo : EIATTR_MAX_THREADS
	.align		4
.L_280:
        /*002c*/ 	.byte	0x04, 0x05
        /*002e*/ 	.short	(.L_282 - .L_281)
.L_281:
        /*0030*/ 	.word	0x00000100
        /*0034*/ 	.word	0x00000001
        /*0038*/ 	.word	0x00000001


	//----- nvinfo : EIATTR_CBANK_PARAM_SIZE
	.align		4
.L_282:
        /*003c*/ 	.byte	0x03, 0x19
        /*003e*/ 	.short	0x0418


	//----- nvinfo : EIATTR_PARAM_CBANK
	.align		4
        /*0040*/ 	.byte	0x04, 0x0a
        /*0042*/ 	.short	(.L_284 - .L_283)
	.align		4
.L_283:
        /*0044*/ 	.word	index@(.nv.constant0._ZN7cutlass13device_kernelIN5flash19enable_sm80_to_sm89INS1_16FlashAttnFwdSm80INS1_25CollectiveMainloopFwdSm80ILi8ELi2ELb0EN4cute5tupleIJNS5_1CILi128EEENS7_ILi64EEENS7_ILi192EEEEEELi192ENS_6half_tEfNS_4arch4Sm80ELb0ELb1ELb1ELb1ELb0ELb0ELb1ELb0EEENS1_21CollectiveEpilogueFwdINS6_IJS8_SA_S9_EEENS6_IJNS7_ILi1EEESI_SI_EEESC_SE_Li256ELb1ELb1ELb0ELb0EEENS1_19SingleTileSchedulerILb1ELb0ELb1ELi128EEEEEEEEEvNT_6ParamsE)
        /*0048*/ 	.short	0x0210
        /*004a*/ 	.short	0x0418


	//----- nvinfo : EIATTR_SW_WAR
	.align		4
.L_284:
        /*004c*/ 	.byte	0x04, 0x36
        /*004e*/ 	.short	(.L_286 - .L_285)
.L_285:
        /*0050*/ 	.word	0x00000008
.L_286:


//--------------------- .nv.info._ZN7cutlass13device_kernelIN5flash19enable_sm80_to_sm89INS1_16FlashAttnFwdSm80INS1_25CollectiveMainloopFwdSm80ILi8ELi2ELb0EN4cute5tupleIJNS5_1CILi128EEENS7_ILi64EEENS7_ILi192EEEEEELi192ENS_6half_tEfNS_4arch4Sm80ELb0ELb1ELb1ELb1ELb0ELb1ELb1ELb0EEENS1_21CollectiveEpilogueFwdINS6_IJS8_SA_S9_EEENS6_IJNS7_ILi1EEESI_SI_EEESC_SE_Li256ELb1ELb1ELb0ELb0EEENS1_19SingleTileSchedulerILb1ELb0ELb1ELi128EEEEEEEEEvNT_6ParamsE --------------------------
	.section	.nv.info._ZN7cutlass13device_kernelIN5flash19enable_sm80_to_sm89INS1_16FlashAttnFwdSm80INS1_25CollectiveMainloopFwdSm80ILi8ELi2ELb0EN4cute5tupleIJNS5_1CILi128EEENS7_ILi64EEENS7_ILi192EEEEEELi192ENS_6half_tEfNS_4arch4Sm80ELb0ELb1ELb1ELb1ELb0ELb1ELb1ELb0EEENS1_21CollectiveEpilogueFwdINS6_IJS8_SA_S9_EEENS6_IJNS7_ILi1EEESI_SI_EEESC_SE_Li256ELb1ELb1ELb0ELb0EEENS1_19SingleTileSchedulerILb1ELb0ELb1ELi128EEEEEEEEEvNT_6ParamsE,"",@"SHT_CUDA_INFO"
	.sectionflags	@""
	.align	4


	//----- nvinfo : EIATTR_CUDA_API_VERSION
	.align		4
        /*0000*/ 	.byte	0x04, 0x37
        /*0002*/ 	.short	(.L_288 - .L_287)
.L_287:
        /*0004*/ 	.word	0x00000082


	//----- nvinfo : EIATTR_KPARAM_INFO
	.align		4
.L_288:
        /*0008*/ 	.byte	0x04, 0x17
        /*000a*/ 	.short	(.L_290 - .L_289)
.L_289:
        /*000c*/ 	.word	0x00000000
        /*0010*/ 	.short	0x0000
        /*0012*/ 	.short	0x0000
        /*0014*/ 	.byte	0x00, 0xf0, 0x61, 0x10


	//----- nvinfo : EIATTR_SPARSE_MMA_MASK
	.align		4
.L_290:
        /*0018*/ 	.byte	0x03, 0x50
        /*001a*/ 	.short	0x0000


	//----- nvinfo : EIATTR_MAXREG_COUNT
	.align		4
        /*001c*/ 	.byte	0x03, 0x1b
        /*001e*/ 	.short	0x00ff


	//----- nvinfo : EIATTR_MERCURY_ISA_VERSION
	.align		4
        /*0020*/ 	.byte	0x03, 0x5f
        /*0022*/ 	.short	0x0101


	//----- nvinfo : EIATTR_EXIT_INSTR_OFFSETS
	.align		4
        /*0024*/ 	.byte	0x04, 0x1c
        /*0026*/ 	.short	(.L_292 - .L_291)


	//   ....[0]....
.L_291:
        /*0028*/ 	.word	0x00000010


	//----- nvinfo : EIATTR_MAX_THREADS
	.align		4
.L_292:
        /*002c*/ 	.byte	0x04, 0x05
        /*002e*/ 	.short	(.L_294 - .L_293)
.L_293:
        /*0030*/ 	.word	0x00000100
        /*0034*/ 	.word	0x00000001
        /*0038*/ 	.word	0x00000001


	//----- nvinfo : EIATTR_CBANK_PARAM_SIZE
	.align		4
.L_294:
        /*003c*/ 	.byte	0x03, 0x19
        /*003e*/ 	.short	0x0418


	//----- nvinfo : EIATTR_PARAM_CBANK
	.align		4
        /*0040*/ 	.byte	0x04, 0x0a
        /*0042*/ 	.short	(.L_296 - .L_295)
	.align		4
.L_295:
        /*0044*/ 	.word	index@(.nv.constant0._ZN7cutlass13device_kernelIN5flash19enable_sm80_to_sm89INS1_16FlashAttnFwdSm80INS1_25CollectiveMainloopFwdSm80ILi8ELi2ELb0EN4cute5tupleIJNS5_1CILi128EEENS7_ILi64EEENS7_ILi192EEEEEELi192ENS_6half_tEfNS_4arch4Sm80ELb0ELb1ELb1ELb1ELb0ELb1ELb1ELb0EEENS1_21CollectiveEpilogueFwdINS6_IJS8_SA_S9_EEENS6_IJNS7_ILi1EEESI_SI_EEESC_SE_Li256ELb1ELb1ELb0ELb0EEENS1_19SingleTileSchedulerILb1ELb0ELb1ELi128EEEEEEEEEvNT_6ParamsE)
        /*0048*/ 	.short	0x0210
        /*004a*/ 	.short	0x0418


	//----- nvinfo : EIATTR_SW_WAR
	.align		4
.L_296:
        /*004c*/ 	.byte	0x04, 0x36
        /*004e*/ 	.short	(.L_298 - .L_297)
.L_297:
        /*0050*/ 	.word	0x00000008
.L_298:


//--------------------- .nv.info._ZN7cutlass13device_kernelIN5flash19enable_sm80_to_sm89INS1_16FlashAttnFwdSm80INS1_25CollectiveMainloopFwdSm80ILi8ELi2ELb1EN4cute5tupleIJNS5_1CILi128EEENS7_ILi96EEENS7_ILi192EEEEEELi192ENS_6half_tEfNS_4arch4Sm80ELb1ELb0ELb1ELb0ELb0ELb0ELb1ELb0EEENS1_21CollectiveEpilogueFwdINS6_IJS8_SA_S9_EEENS6_IJNS7_ILi1EEESI_SI_EEESC_SE_Li256ELb0ELb1ELb0ELb0EEENS1_30DynamicPersistentTileSchedulerILi256ELi256ELb0ELb1ELb0EEEEEEEEEvNT_6ParamsE --------------------------
	.section	.nv.info._ZN7cutlass13device_kernelIN5flash19enable_sm80_to_sm89INS1_16FlashAttnFwdSm80INS1_25CollectiveMainloopFwdSm80ILi8ELi2ELb1EN4cute5tupleIJNS5_1CILi128EEENS7_ILi96EEENS7_ILi192EEEEEELi192ENS_6half_tEfNS_4arch4Sm80ELb1ELb0ELb1ELb0ELb0ELb0ELb1ELb0EEENS1_21CollectiveEpilogueFwdINS6_IJS8_SA_S9_EEENS6_IJNS7_ILi1EEESI_SI_EEESC_SE_Li256ELb0ELb1ELb0ELb0EEENS1_30DynamicPersistentTileSchedulerILi256ELi256ELb0ELb1ELb0EEEEEEEEEvNT_6ParamsE,"",@"SHT_CUDA_INFO"
	.sectionflags	@""
	.align	4


	//----- nvinfo : EIATTR_CUDA_API_VERSION
	.align		4
        /*0000*/ 	.byte	0x04, 0x37
        /*0002*/ 	.short	(.L_300 - .L_299)
.L_299:
        /*0004*/ 	.word	0x00000082


	//----- nvinfo : EIATTR_KPARAM_INFO
	.align		4
.L_300:
        /*0008*/ 	.byte	0x04, 0x17
        /*000a*/ 	.short	(.L_302 - .L_301)
.L_301:
        /*000c*/ 	.word	0x00000000
        /*0010*/ 	.short	0x0000
        /*0012*/ 	.short	0x0000
        /*0014*/ 	.byte	0x00, 0xf0, 0xa1, 0x10


	//----- nvinfo : EIATTR_SPARSE_MMA_MASK
	.align		4
.L_302:
        /*0018*/ 	.byte	0x03, 0x50
        /*001a*/ 	.short	0x0000


	//----- nvinfo : EIATTR_MAXREG_COUNT
	.align		4
        /*001c*/ 	.byte	0x03, 0x1b
        /*001e*/ 	.short	0x00ff


	//----- nvinfo : EIATTR_MERCURY_ISA_VERSION
	.align		4
        /*0020*/ 	.byte	0x03, 0x5f
        /*0022*/ 	.short	0x0101


	//----- nvinfo : EIATTR_EXIT_INSTR_OFFSETS
	.align		4
        /*0024*/ 	.byte	0x04, 0x1c
        /*0026*/ 	.short	(.L_304 - .L_303)


	//   ....[0]....
.L_303:
        /*0028*/ 	.word	0x00000010


	//----- nvinfo : EIATTR_MAX_THREADS
	.align		4
.L_304:
        /*002c*/ 	.byte	0x04, 0x05
        /*002e*/ 	.short	(.L_306 - .L_305)
.L_305:
        /*0030*/ 	.word	0x00000100
        /*0034*/ 	.word	0x00000001
        /*0038*/ 	.word	0x00000001


	//----- nvinfo : EIATTR_CBANK_PARAM_SIZE
	.align		4
.L_306:
        /*003c*/ 	.byte	0x03, 0x19
        /*003e*/ 	.short	0x0428


	//----- nvinfo : EIATTR_PARAM_CBANK
	.align		4
        /*0040*/ 	.byte	0x04, 0x0a
        /*0042*/ 	.short	(.L_308 - .L_307)
	.align		4
.L_307:
        /*0044*/ 	.word	index@(.nv.constant0._ZN7cutlass13device_kernelIN5flash19enable_sm80_to_sm89INS1_16FlashAttnFwdSm80INS1_25CollectiveMainloopFwdSm80ILi8ELi2ELb1EN4cute5tupleIJNS5_1CILi128EEENS7_ILi96EEENS7_ILi192EEEEEELi192ENS_6half_tEfNS_4arch4Sm80ELb1ELb0ELb1ELb0ELb0ELb0ELb1ELb0EEENS1_21CollectiveEpilogueFwdINS6_IJS8_SA_S9_EEENS6_IJNS7_ILi1EEESI_SI_EEESC_SE_Li256ELb0ELb1ELb0ELb0EEENS1_30DynamicPersistentTileSchedulerILi256ELi256ELb0ELb1ELb0EEEEEEEEEvNT_6ParamsE)
        /*0048*/ 	.short	0x0210
        /*004a*/ 	.short	0x0428


	//----- nvinfo : EIATTR_SW_WAR
	.align		4
.L_308:
        /*004c*/ 	.byte	0x04, 0x36
        /*004e*/ 	.short	(.L_310 - .L_309)
.L_309:
        /*0050*/ 	.word	0x00000008
.L_310:


//--------------------- .nv.info._ZN7cutlass13device_kernelIN5flash19enable_sm80_to_sm89INS1_16FlashAttnFwdSm80INS1_25CollectiveMainloopFwdSm80ILi8ELi2ELb1EN4cute5tupleIJNS5_1CILi128EEENS7_ILi96EEENS7_ILi192EEEEEELi192ENS_6half_tEfNS_4arch4Sm80ELb1ELb0ELb1ELb1ELb0ELb0ELb1ELb0EEENS1_21CollectiveEpilogueFwdINS6_IJS8_SA_S9_EEENS6_IJNS7_ILi1EEESI_SI_EEESC_SE_Li256ELb1ELb1ELb0ELb0EEENS1_19SingleTileSchedulerILb1ELb0ELb1ELi128EEEEEEEEEvNT_6ParamsE --------------------------
	.section	.nv.info._ZN7cutlass13device_kernelIN5flash19enable_sm80_to_sm89INS1_16FlashAttnFwdSm80INS1_25CollectiveMainloopFwdSm80ILi8ELi2ELb1EN4cute5tupleIJNS5_1CILi128EEENS7_ILi96EEENS7_ILi192EEEEEELi192ENS_6half_tEfNS_4arch4Sm80ELb1ELb0ELb1ELb1ELb0ELb0ELb1ELb0EEENS1_21CollectiveEpilogueFwdINS6_IJS8_SA_S9_EEENS6_IJNS7_ILi1EEESI_SI_EEESC_SE_Li256ELb1ELb1ELb0ELb0EEENS1_19SingleTileSchedulerILb1ELb0ELb1ELi128EEEEEEEEEvNT_6ParamsE,"",@"SHT_CUDA_INFO"
	.sectionflags	@""
	.align	4


	//----- nvinfo : EIATTR_CUDA_API_VERSION
	.align		4
        /*0000*/ 	.byte	0x04, 0x37
        /*0002*/ 	.short	(.L_312 - .L_311)
.L_311:
        /*0004*/ 	.word	0x00000082


	//----- nvinfo : EIATTR_KPARAM_INFO
	.align		4
.L_312:
        /*0008*/ 	.byte	0x04, 0x17
        /*000a*/ 	.short	(.L_314 - .L_313)
.L_313:
        /*000c*/ 	.word	0x00000000
        /*0010*/ 	.short	0x0000
        /*0012*/ 	.short	0x0000
        /*0014*/ 	.byte	0x00, 0xf0, 0x61, 0x10


	//----- nvinfo : EIATTR_SPARSE_MMA_MASK
	.align		4
.L_314:
        /*0018*/ 	.byte	0x03, 0x50
        /*001a*/ 	.short	0x0000


	//----- nvinfo : EIATTR_MAXREG_COUNT
	.align		4
        /*001c*/ 	.byte	0x03, 0x1b
        /*001e*/ 	.short	0x00ff


	//----- nvinfo : EIATTR_MERCURY_ISA_VERSION
	.align		4
        /*0020*/ 	.byte	0x03, 0x5f
        /*0022*/ 	.short	0x0101


	//----- nvinfo : EIATTR_EXIT_INSTR_OFFSETS
	.align		4
        /*0024*/ 	.byte	0x04, 0x1c
        /*0026*/ 	.short	(.L_316 - .L_315)


	//   ....[0]....
.L_315:
        /*0028*/ 	.word	0x00000010


	//----- nvinfo : EIATTR_MAX_THREADS
	.align		4
.L_316:
        /*002c*/ 	.byte	0x04, 0x05
        /*002e*/ 	.short	(.L_318 - .L_317)
.L_317:
        /*0030*/ 	.word	0x00000100
        /*0034*/ 	.word	0x00000001
        /*0038*/ 	.word	0x00000001


	//----- nvinfo : EIATTR_CBANK_PARAM_SIZE
	.align		4
.L_318:
        /*003c*/ 	.byte	0x03, 0x19
        /*003e*/ 	.short	0x0418


	//----- nvinfo : EIATTR_PARAM_CBANK
	.align		4
        /*0040*/ 	.byte	0x04, 0x0a
        /*0042*/ 	.short	(.L_320 - .L_319)
	.align		4
.L_319:
        /*0044*/ 	.word	index@(.nv.constant0._ZN7cutlass13device_kernelIN5flash19enable_sm80_to_sm89INS1_16FlashAttnFwdSm80INS1_25CollectiveMainloopFwdSm80ILi8ELi2ELb1EN4cute5tupleIJNS5_1CILi128EEENS7_ILi96EEENS7_ILi192EEEEEELi192ENS_6half_tEfNS_4arch4Sm80ELb1ELb0ELb1ELb1ELb0ELb0ELb1ELb0EEENS1_21CollectiveEpilogueFwdINS6_IJS8_SA_S9_EEENS6_IJNS7_ILi1EEESI_SI_EEESC_SE_Li256ELb1ELb1ELb0ELb0EEENS1_19SingleTileSchedulerILb1ELb0ELb1ELi128EEEEEEEEEvNT_6ParamsE)
        /*0048*/ 	.short	0x0210
        /*004a*/ 	.short	0x0418


	//----- nvinfo : EIATTR_SW_WAR
	.align		4
.L_320:
        /*004c*/ 	.byte	0x04, 0x36
        /*004e*/ 	.short	(.L_322 - .L_321)
.L_321:
        /*0050*/ 	.word	0x00000008
.L_322:


//--------------------- .nv.info._ZN7cutlass13device_kernelIN5flash19enable_sm80_to_sm89INS1_16FlashAttnFwdSm80INS1_25CollectiveMainloopFwdSm80ILi8ELi2ELb0EN4cute5tupleIJNS5_1CILi128EEENS7_ILi64EEENS7_ILi192EEEEEELi192ENS_6half_tEfNS_4arch4Sm80ELb1ELb0ELb1ELb1ELb0ELb1ELb1ELb0EEENS1_21CollectiveEpilogueFwdINS6_IJS8_SA_S9_EEENS6_IJNS7_ILi1EEESI_SI_EEESC_SE_Li256ELb1ELb1ELb0ELb0EEENS1_19SingleTileSchedulerILb1ELb0ELb1ELi128EEEEEEEEEvNT_6ParamsE --------------------------
	.section	.nv.info._ZN7cutlass13device_kernelIN5flash19enable_sm80_to_sm89INS1_16FlashAttnFwdSm80INS1_25CollectiveMainloopFwdSm80ILi8ELi2ELb0EN4cute5tupleIJNS5_1CILi128EEENS7_ILi64EEENS7_ILi192EEEEEELi192ENS_6half_tEfNS_4arch4Sm80ELb1ELb0ELb1ELb1ELb0ELb1ELb1ELb0EEENS1_21CollectiveEpilogueFwdINS6_IJS8_SA_S9_EEENS6_IJNS7_ILi1EEESI_SI_EEESC_SE_Li256ELb1ELb1ELb0ELb0EEENS1_19SingleTileSchedulerILb1ELb0ELb1ELi128EEEEEEEEEvNT_6ParamsE,"",@"SHT_CUDA_INFO"
	.sectionflags	@""
	.align	4


	//----- nvinfo : EIATTR_CUDA_API_VERSION
	.align		4
        /*0000*/ 	.byte	0x04, 0x37
        /*0002*/ 	.short	(.L_324 - .L_323)
.L_323:
        /*0004*/ 	.word	0x00000082


	//----- nvinfo : EIATTR_KPARAM_INFO
	.align		4
.L_324:
        /*0008*/ 	.byte	0x04, 0x17
        /*000a*/ 	.short	(.L_326 - .L_325)
.L_325:
        /*000c*/ 	.word	0x00000000
        /*0010*/ 	.short	0x0000
        /*0012*/ 	.short	0x0000
        /*0014*/ 	.byte	0x00, 0xf0, 0x61, 0x10


	//----- nvinfo : EIATTR_SPARSE_MMA_MASK
	.align		4
.L_326:
        /*0018*/ 	.byte	0x03, 0x50
        /*001a*/ 	.short	0x0000


	//----- nvinfo : EIATTR_MAXREG_COUNT
	.align		4
        /*001c*/ 	.byte	0x03, 0x1b
        /*001e*/ 	.short	0x00ff


	//----- nvinfo : EIATTR_MERCURY_ISA_VERSION
	.align		4
        /*0020*/ 	.byte	0x03, 0x5f
        /*0022*/ 	.short	0x0101


	//----- nvinfo : EIATTR_EXIT_INSTR_OFFSETS
	.align		4
        /*0024*/ 	.byte	0x04, 0x1c
        /*0026*/ 	.short	(.L_328 - .L_327)


	//   ....[0]....
.L_327:
        /*0028*/ 	.word	0x00000010


	//----- nvinfo : EIATTR_MAX_THREADS
	.align		4
.L_328:
        /*002c*/ 	.byte	0x04, 0x05
        /*002e*/ 	.short	(.L_330 - .L_329)
.L_329:
        /*0030*/ 	.word	0x00000100
        /*0034*/ 	.word	0x00000001
        /*0038*/ 	.word	0x00000001


	//----- nvinfo : EIATTR_CBANK_PARAM_SIZE
	.align		4
.L_330:
        /*003c*/ 	.byte	0x03, 0x19
        /*003e*/ 	.short	0x0418


	//----- nvinfo : EIATTR_PARAM_CBANK
	.align		4
        /*0040*/ 	.byte	0x04, 0x0a
        /*0042*/ 	.short	(.L_332 - .L_331)
	.align		4
.L_331:
        /*0044*/ 	.word	index@(.nv.constant0._ZN7cutlass13device_kernelIN5flash19enable_sm80_to_sm89INS1_16FlashAttnFwdSm80INS1_25CollectiveMainloopFwdSm80ILi8ELi2ELb0EN4cute5tupleIJNS5_1CILi128EEENS7_ILi64EEENS7_ILi192EEEEEELi192ENS_6half_tEfNS_4arch4Sm80ELb1ELb0ELb1ELb1ELb0ELb1ELb1ELb0EEENS1_21CollectiveEpilogueFwdINS6_IJS8_SA_S9_EEENS6_IJNS7_ILi1EEESI_SI_EEESC_SE_Li256ELb1ELb1ELb0ELb0EEENS1_19SingleTileSchedulerILb1ELb0ELb1ELi128EEEEEEEEEvNT_6ParamsE)
        /*0048*/ 	.short	0x0210
        /*004a*/ 	.short	0x0418


	//----- nvinfo : EIATTR_SW_WAR
	.align		4
.L_332:
        /*004c*/ 	.byte	0x04, 0x36
        /*004e*/ 	.short	(.L_334 - .L_333)
.L_333:
        /*0050*/ 	.word	0x00000008
.L_334:


//--------------------- .nv.callgraph             --------------------------
	.section	.nv.callgraph,"",@"SHT_CUDA_CALLGRAPH"
	.align	4
	.sectionentsize	8
	.align		4
        /*0000*/ 	.word	0x00000000
	.align		4
        /*0004*/ 	.word	0xffffffff
	.align		4
        /*0008*/ 	.word	0x00000000
	.align		4
        /*000c*/ 	.word	0xfffffffe
	.align		4
        /*0010*/ 	.word	0x00000000
	.align		4
        /*0014*/ 	.word	0xfffffffd
	.align		4
        /*0018*/ 	.word	0x00000000
	.align		4
        /*001c*/ 	.word	0xfffffffc


//--------------------- .nv.constant4             --------------------------
	.section	.nv.constant4,"a",@progbits
	.align	8
	.align		8
.nv.constant4:
        /*0000*/ 	.dword	_ZN74_INTERNAL_3207daf9_38_flash_fwd_hdim192_fp16_softcap_sm80_cu_1f2e7571_31754cuda3std3__45__cpo5beginE
	.align		8
        /*0008*/ 	.dword	_ZN74_INTERNAL_3207daf9_38_flash_fwd_hdim192_fp16_softcap_sm80_cu_1f2e7571_31754cuda3std3__45__cpo3endE
	.align		8
        /*0010*/ 	.dword	_ZN74_INTERNAL_3207daf9_38_flash_fwd_hdim192_fp16_softcap_sm80_cu_1f2e7571_31754cuda3std3__45__cpo6cbeginE
	.align		8
        /*0018*/ 	.dword	_ZN74_INTERNAL_3207daf9_38_flash_fwd_hdim192_fp16_softcap_sm80_cu_1f2e7571_31754cuda3std3__45__cpo4cendE
	.align		8
        /*0020*/ 	.dword	_ZN74_INTERNAL_3207daf9_38_flash_fwd_hdim192_fp16_softcap_sm80_cu_1f2e7571_31754cuda3std3__476_GLOBAL__N__3207daf9_38_flash_fwd_hdim192_fp16_softcap_sm80_cu_1f2e7571_31756ignoreE
	.align		8
        /*0028*/ 	.dword	_ZN74_INTERNAL_3207daf9_38_flash_fwd_hdim192_fp16_softcap_sm80_cu_1f2e7571_31754cuda3std3__419piecewise_constructE
	.align		8
        /*0030*/ 	.dword	_ZN74_INTERNAL_3207daf9_38_flash_fwd_hdim192_fp16_softcap_sm80_cu_1f2e7571_31754cuda3std3__48in_placeE
	.align		8
        /*0038*/ 	.dword	_ZN74_INTERNAL_3207daf9_38_flash_fwd_hdim192_fp16_softcap_sm80_cu_1f2e7571_31754cuda3std6ranges3__45__cpo4swapE
	.align		8
        /*0040*/ 	.dword	_ZN74_INTERNAL_3207daf9_38_flash_fwd_hdim192_fp16_softcap_sm80_cu_1f2e7571_31754cuda3std6ranges3__45__cpo9iter_moveE
	.align		8
        /*0048*/ 	.dword	_ZN74_INTERNAL_3207daf9_38_flash_fwd_hdim192_fp16_softcap_sm80_cu_1f2e7571_31754cute7productE
	.align		8
        /*0050*/ 	.dword	_ZN74_INTERNAL_3207daf9_38_flash_fwd_hdim192_fp16_softcap_sm80_cu_1f2e7571_31754cute1_E


//--------------------- .text._ZN7cutlass13device_kernelIN5flash19enable_sm80_to_sm89INS1_16FlashAttnFwdSm80INS1_25CollectiveMainloopFwdSm80ILi8ELi1ELb1EN4cute5tupleIJNS5_1CILi128EEENS7_ILi96EEENS7_ILi192EEEEEELi192ENS_6half_tEfNS_4arch4Sm80ELb0ELb0ELb1ELb0ELb0ELb0ELb1ELb0EEENS1_21CollectiveEpilogueFwdINS6_IJS8_SA_S9_EEENS6_IJNS7_ILi1EEESI_SI_EEESC_SE_Li256ELb0ELb1ELb0ELb0EEENS1_19SingleTileSchedulerILb0ELb0ELb1ELi128EEEEEEEEEvNT_6ParamsE --------------------------
	.section	.text._ZN7cutlass13device_kernelIN5flash19enable_sm80_to_sm89INS1_16FlashAttnFwdSm80INS1_25CollectiveMainloopFwdSm80ILi8ELi1ELb1EN4cute5tupleIJNS5_1CILi128EEENS7_ILi96EEENS7_ILi192EEEEEELi192ENS_6half_tEfNS_4arch4Sm80ELb0ELb0ELb1ELb0ELb0ELb0ELb1ELb0EEENS1_21CollectiveEpilogueFwdINS6_IJS8_SA_S9_EEENS6_IJNS7_ILi1EEESI_SI_EEESC_SE_Li256ELb0ELb1ELb0ELb0EEENS1_19SingleTileSchedulerILb0ELb0ELb1ELi128EEEEEEEEEvNT_6ParamsE,"ax",@progbits
	.align	128
.text._ZN7cutlass13device_kernelIN5flash19enable_sm80_to_sm89INS1_16FlashAttnFwdSm80INS1_25CollectiveMainloopFwdSm80ILi8ELi1ELb1EN4cute5tupleIJNS5_1CILi128EEENS7_ILi96EEENS7_ILi192EEEEEELi192ENS_6half_tEfNS_4arch4Sm80ELb0ELb0ELb1ELb0ELb0ELb0ELb1ELb0EEENS1_21CollectiveEpilogueFwdINS6_IJS8_SA_S9_EEENS6_IJNS7_ILi1EEESI_SI_EEESC_SE_Li256ELb0ELb1ELb0ELb0EEENS1_19SingleTileSchedulerILb0ELb0ELb1ELi128EEEEEEEEEvNT_6ParamsE:
        .type           _ZN7cutlass13device_kernelIN5flash19enable_sm80_to_sm89INS1_16FlashAttnFwdSm80INS1_25CollectiveMainloopFwdSm80ILi8ELi1ELb1EN4cute5tupleIJNS5_1CILi128EEENS7_ILi96EEENS7_ILi192EEEEEELi192ENS_6half_tEfNS_4arch4Sm80ELb0ELb0ELb1ELb0ELb0ELb0ELb1ELb0EEENS1_21CollectiveEpilogueFwdINS6_IJS8_SA_S9_EEENS6_IJNS7_ILi1EEESI_SI_EEESC_SE_Li256ELb0ELb1ELb0ELb0EEENS1_19SingleTileSchedulerILb0ELb0ELb1ELi128EEEEEEEEEvNT_6ParamsE,@function
        .size           _ZN7cutlass13device_kernelIN5flash19enable_sm80_to_sm89INS1_16FlashAttnFwdSm80INS1_25CollectiveMainloopFwdSm80ILi8ELi1ELb1EN4cute5tupleIJNS5_1CILi128EEENS7_ILi96EEENS7_ILi192EEEEEELi192ENS_6half_tEfNS_4arch4Sm80ELb0ELb0ELb1ELb0ELb0ELb0ELb1ELb0EEENS1_21CollectiveEpilogueFwdINS6_IJS8_SA_S9_EEENS6_IJNS7_ILi1EEESI_SI_EEESC_SE_Li256ELb0ELb1ELb0ELb0EEENS1_19SingleTileSchedulerILb0ELb0ELb1ELi128EEEEEEEEEvNT_6ParamsE,(.L_x_18 - _ZN7cutlass13device_kernelIN5flash19enable_sm80_to_sm89INS1_16FlashAttnFwdSm80INS1_25CollectiveMainloopFwdSm80ILi8ELi1ELb1EN4cute5tupleIJNS5_1CILi128EEENS7_ILi96EEENS7_ILi192EEEEEELi192ENS_6half_tEfNS_4arch4Sm80ELb0ELb0ELb1ELb0ELb0ELb0ELb1ELb0EEENS1_21CollectiveEpilogueFwdINS6_IJS8_SA_S9_EEENS6_IJNS7_ILi1EEESI_SI_EEESC_SE_Li256ELb0ELb1ELb0ELb0EEENS1_19SingleTileSchedulerILb0ELb0ELb1ELi128EEEEEEEEEvNT_6ParamsE)
        .other          _ZN7cutlass13device_kernelIN5flash19enable_sm80_to_sm89INS1_16FlashAttnFwdSm80INS1_25CollectiveMainloopFwdSm80ILi8ELi1ELb1EN4cute5tupleIJNS5_1CILi128EEENS7_ILi96EEENS7_ILi192EEEEEELi192ENS_6half_tEfNS_4arch4Sm80ELb0ELb0ELb1ELb0ELb0ELb0ELb1ELb0EEENS1_21CollectiveEpilogueFwdINS6_IJS8_SA_S9_EEENS6_IJNS7_ILi1EEESI_SI_EEESC_SE_Li256ELb0ELb1ELb0ELb0EEENS1_19SingleTileSchedulerILb0ELb0ELb1ELi128EEEEEEEEEvNT_6ParamsE,@"STO_CUDA_ENTRY STV_DEFAULT"
_ZN7cutlass13device_kernelIN5flash19enable_sm80_to_sm89INS1_16FlashAttnFwdSm80INS1_25CollectiveMainloopFwdSm80ILi8ELi1ELb1EN4cute5tupleIJNS5_1CILi128EEENS7_ILi96EEENS7_ILi192EEEEEELi192ENS_6half_tEfNS_4arch4Sm80ELb0ELb0ELb1ELb0ELb0ELb0ELb1ELb0EEENS1_21CollectiveEpilogueFwdINS6_IJS8_SA_S9_EEENS6_IJNS7_ILi1EEESI_SI_EEESC_SE_Li256ELb0ELb1ELb0ELb0EEENS1_19SingleTileSchedulerILb0ELb0ELb1ELi128EEEEEEEEEvNT_6ParamsE:
[----:B------:R-:W-:Y:S01]  /*0000*/  LDC R1, c[0x0][0x28] ;  /* 0x00000a00ff017b82 */ /* 0x000fe20000000800 */
[----:B------:R-:W-:Y:S05]  /*0010*/  EXIT ;  /* 0x000000000000794d */ /* 0x000fea0003800000 */
.L_x_0:
[----:B------:R-:W-:-:S00]  /*0020*/  BRA `(.L_x_0) ;  /* 0xfffffffc00fc7947 */ /* 0x000fc0000383ffff */
[----:B------:R-:W-:-:S00]  /*0030*/  NOP ;  /* 0x0000000000007918 */ /* 0x000fc00000000000 */
        /* <DEDUP_REMOVED lines=12> */
.L_x_18:


//--------------------- .text._ZN7cutlass13device_kernelIN5flash19enable_sm80_to_sm89INS1_16FlashAttnFwdSm80INS1_25CollectiveMainloopFwdSm80ILi8ELi1ELb1EN4cute5tupleIJNS5_1CILi128EEENS7_ILi96EEENS7_ILi192EEEEEELi192ENS_6half_tEfNS_4arch4Sm80ELb0ELb0ELb1ELb1ELb0ELb0ELb1ELb0EEENS1_21CollectiveEpilogueFwdINS6_IJS8_SA_S9_EEENS6_IJNS7_ILi1EEESI_SI_EEESC_SE_Li256ELb1ELb1ELb0ELb0EEENS1_19SingleTileSchedulerILb1ELb0ELb1ELi128EEEEEEEEEvNT_6ParamsE --------------------------
	.section	.text._ZN7cutlass13device_kernelIN5flash19enable_sm80_to_sm89INS1_16FlashAttnFwdSm80INS1_25CollectiveMainloopFwdSm80ILi8ELi1ELb1EN4cute5tupleIJNS5_1CILi128EEENS7_ILi96EEENS7_ILi192EEEEEELi192ENS_6half_tEfNS_4arch4Sm80ELb0ELb0ELb1ELb1ELb0ELb0ELb1ELb0EEENS1_21CollectiveEpilogueFwdINS6_IJS8_SA_S9_EEENS6_IJNS7_ILi1EEESI_SI_EEESC_SE_Li256ELb1ELb1ELb0ELb0EEENS1_19SingleTileSchedulerILb1ELb0ELb1ELi128EEEEEEEEEvNT_6ParamsE,"ax",@progbits
	.align	128
.text._ZN7cutlass13device_kernelIN5flash19enable_sm80_to_sm89INS1_16FlashAttnFwdSm80INS1_25CollectiveMainloopFwdSm80ILi8ELi1ELb1EN4cute5tupleIJNS5_1CILi128EEENS7_ILi96EEENS7_ILi192EEEEEELi192ENS_6half_tEfNS_4arch4Sm80ELb0ELb0ELb1ELb1ELb0ELb0ELb1ELb0EEENS1_21CollectiveEpilogueFwdINS6_IJS8_SA_S9_EEENS6_IJNS7_ILi1EEESI_SI_EEESC_SE_Li256ELb1ELb1ELb0ELb0EEENS1_19SingleTileSchedulerILb1ELb0ELb1ELi128EEEEEEEEEvNT_6ParamsE:
        .type           _ZN7cutlass13device_kernelIN5flash19enable_sm80_to_sm89INS1_16FlashAttnFwdSm80INS1_25CollectiveMainloopFwdSm80ILi8ELi1ELb1EN4cute5tupleIJNS5_1CILi128EEENS7_ILi96EEENS7_ILi192EEEEEELi192ENS_6half_tEfNS_4arch4Sm80ELb0ELb0ELb1ELb1ELb0ELb0ELb1ELb0EEENS1_21CollectiveEpilogueFwdINS6_IJS8_SA_S9_EEENS6_IJNS7_ILi1EEESI_SI_EEESC_SE_Li256ELb1ELb1ELb0ELb0EEENS1_19SingleTileSchedulerILb1ELb0ELb1ELi128EEEEEEEEEvNT_6ParamsE,@function
        .size           _ZN7cutlass13device_kernelIN5flash19enable_sm80_to_sm89INS1_16FlashAttnFwdSm80INS1_25CollectiveMainloopFwdSm80ILi8ELi1ELb1EN4cute5tupleIJNS5_1CILi128EEENS7_ILi96EEENS7_ILi192EEEEEELi192ENS_6half_tEfNS_4arch4Sm80ELb0ELb0ELb1ELb1ELb0ELb0ELb1ELb0EEENS1_21CollectiveEpilogueFwdINS6_IJS8_SA_S9_EEENS6_IJNS7_ILi1EEESI_SI_EEESC_SE_Li256ELb1ELb1ELb0ELb0EEENS1_19SingleTileSchedulerILb1ELb0ELb1ELi128EEEEEEEEEvNT_6ParamsE,(.L_x_19 - _ZN7cutlass13device_kernelIN5flash19enable_sm80_to_sm89INS1_16FlashAttnFwdSm80INS1_25CollectiveMainloopFwdSm80ILi8ELi1ELb1EN4cute5tupleIJNS5_1CILi128EEENS7_ILi96EEENS7_ILi192EEEEEELi192ENS_6half_tEfNS_4arch4Sm80ELb0ELb0ELb1ELb1ELb0ELb0ELb1ELb0EEENS1_21CollectiveEpilogueFwdINS6_IJS8_SA_S9_EEENS6_IJNS7_ILi1EEESI_SI_EEESC_SE_Li256ELb1ELb1ELb0ELb0EEENS1_19SingleTileSchedulerILb1ELb0ELb1ELi128EEEEEEEEEvNT_6ParamsE)
        .other          _ZN7cutlass13device_kernelIN5flash19enable_sm80_to_sm89INS1_16FlashAttnFwdSm80INS1_25CollectiveMainloopFwdSm80ILi8ELi1ELb1EN4cute5tupleIJNS5_1CILi128EEENS7_ILi96EEENS7_ILi192EEEEEELi192ENS_6half_tEfNS_4arch4Sm80ELb0ELb0ELb1ELb1ELb0ELb0ELb1ELb0EEENS1_21CollectiveEpilogueFwdINS6_IJS8_SA_S9_EEENS6_IJNS7_ILi1EEESI_SI_EEESC_SE_Li256ELb1ELb1ELb0ELb0EEENS1_19SingleTileSchedulerILb1ELb0ELb1ELi128EEEEEEEEEvNT_6ParamsE,@"STO_CUDA_ENTRY STV_DEFAULT"
_ZN7cutlass13device_kernelIN5flash19enable_sm80_to_sm89INS1_16FlashAttnFwdSm80INS1_25CollectiveMainloopFwdSm80ILi8ELi1ELb1EN4cute5tupleIJNS5_1CILi128EEENS7_ILi96EEENS7_ILi192EEEEEELi192ENS_6half_tEfNS_4arch4Sm80ELb0ELb0ELb1ELb1ELb0ELb0ELb1ELb0EEENS1_21CollectiveEpilogueFwdINS6_IJS8_SA_S9_EEENS6_IJNS7_ILi1EEESI_SI_EEESC_SE_Li256ELb1ELb1ELb0ELb0EEENS1_19SingleTileSchedulerILb1ELb0ELb1ELi128EEEEEEEEEvNT_6ParamsE:
[----:B------:R-:W-:Y:S01]  /*0000*/  LDC R1, c[0x0][0x28] ;  /* 0x00000a00ff017b82 */ /* 0x000fe20000000800 */
[----:B------:R-:W-:Y:S05]  /*0010*/  EXIT ;  /* 0x000000000000794d */ /* 0x000fea0003800000 */
.L_x_1:
        /* <DEDUP_REMOVED lines=14> */
.L_x_19:


//--------------------- .text._ZN7cutlass13device_kernelIN5flash19enable_sm80_to_sm89INS1_16FlashAttnFwdSm80INS1_25CollectiveMainloopFwdSm80ILi8ELi1ELb0EN4cute5tupleIJNS5_1CILi128EEENS7_ILi64EEENS7_ILi192EEEEEELi192ENS_6half_tEfNS_4arch4Sm80ELb0ELb0ELb1ELb1ELb0ELb1ELb1ELb0EEENS1_21CollectiveEpilogueFwdINS6_IJS8_SA_S9_EEENS6_IJNS7_ILi1EEESI_SI_EEESC_SE_Li256ELb1ELb1ELb0ELb0EEENS1_19SingleTileSchedulerILb1ELb0ELb1ELi128EEEEEEEEEvNT_6ParamsE --------------------------
	.section	.text._ZN7cutlass13device_kernelIN5flash19enable_sm80_to_sm89INS1_16FlashAttnFwdSm80INS1_25CollectiveMainloopFwdSm80ILi8ELi1ELb0EN4cute5tupleIJNS5_1CILi128EEENS7_ILi64EEENS7_ILi192EEEEEELi192ENS_6half_tEfNS_4arch4Sm80ELb0ELb0ELb1ELb1ELb0ELb1ELb1ELb0EEENS1_21CollectiveEpilogueFwdINS6_IJS8_SA_S9_EEENS6_IJNS7_ILi1EEESI_SI_EEESC_SE_Li256ELb1ELb1ELb0ELb0EEENS1_19SingleTileSchedulerILb1ELb0ELb1ELi128EEEEEEEEEvNT_6ParamsE,"ax",@progbits
	.align	128
.text._ZN7cutlass13device_kernelIN5flash19enable_sm80_to_sm89INS1_16FlashAttnFwdSm80INS1_25CollectiveMainloopFwdSm80ILi8ELi1ELb0EN4cute5tupleIJNS5_1CILi128EEENS7_ILi64EEENS7_ILi192EEEEEELi192ENS_6half_tEfNS_4arch4Sm80ELb0ELb0ELb1ELb1ELb0ELb1ELb1ELb0EEENS1_21CollectiveEpilogueFwdINS6_IJS8_SA_S9_EEENS6_IJNS7_ILi1EEESI_SI_EEESC_SE_Li256ELb1ELb1ELb0ELb0EEENS1_19SingleTileSchedulerILb1ELb0ELb1ELi128EEEEEEEEEvNT_6ParamsE:
        .type           _ZN7cutlass13device_kernelIN5flash19enable_sm80_to_sm89INS1_16FlashAttnFwdSm80INS1_25CollectiveMainloopFwdSm80ILi8ELi1ELb0EN4cute5tupleIJNS5_1CILi128EEENS7_ILi64EEENS7_ILi192EEEEEELi192ENS_6half_tEfNS_4arch4Sm80ELb0ELb0ELb1ELb1ELb0ELb1ELb1ELb0EEENS1_21CollectiveEpilogueFwdINS6_IJS8_SA_S9_EEENS6_IJNS7_ILi1EEESI_SI_EEESC_SE_Li256ELb1ELb1ELb0ELb0EEENS1_19SingleTileSchedulerILb1ELb0ELb1ELi128EEEEEEEEEvNT_6ParamsE,@function
        .size           _ZN7cutlass13device_kernelIN5flash19enable_sm80_to_sm89INS1_16FlashAttnFwdSm80INS1_25CollectiveMainloopFwdSm80ILi8ELi1ELb0EN4cute5tupleIJNS5_1CILi128EEENS7_ILi64EEENS7_ILi192EEEEEELi192ENS_6half_tEfNS_4arch4Sm80ELb0ELb0ELb1ELb1ELb0ELb1ELb1ELb0EEENS1_21CollectiveEpilogueFwdINS6_IJS8_SA_S9_EEENS6_IJNS7_ILi1EEESI_SI_EEESC_SE_Li256ELb1ELb1ELb0ELb0EEENS1_19SingleTileSchedulerILb1ELb0ELb1ELi128EEEEEEEEEvNT_6ParamsE,(.L_x_20 - _ZN7cutlass13device_kernelIN5flash19enable_sm80_to_sm89INS1_16FlashAttnFwdSm80INS1_25CollectiveMainloopFwdSm80ILi8ELi1ELb0EN4cute5tupleIJNS5_1CILi128EEENS7_ILi64EEENS7_ILi192EEEEEELi192ENS_6half_tEfNS_4arch4Sm80ELb0ELb0ELb1ELb1ELb0ELb1ELb1ELb0EEENS1_21CollectiveEpilogueFwdINS6_IJS8_SA_S9_EEENS6_IJNS7_ILi1EEESI_SI_EEESC_SE_Li256ELb1ELb1ELb0ELb0EEENS1_19SingleTileSchedulerILb1ELb0ELb1ELi128EEEEEEEEEvNT_6ParamsE)
        .other          _ZN7cutlass13device_kernelIN5flash19enable_sm80_to_sm89INS1_16FlashAttnFwdSm80INS1_25CollectiveMainloopFwdSm80ILi8ELi1ELb0EN4cute5tupleIJNS5_1CILi128EEENS7_ILi64EEENS7_ILi192EEEEEELi192ENS_6half_tEfNS_4arch4Sm80ELb0ELb0ELb1ELb1ELb0ELb1ELb1ELb0EEENS1_21CollectiveEpilogueFwdINS6_IJS8_SA_S9_EEENS6_IJNS7_ILi1EEESI_SI_EEESC_SE_Li256ELb1ELb1ELb0ELb0EEENS1_19SingleTileSchedulerILb1ELb0ELb1ELi128EEEEEEEEEvNT_6ParamsE,@"STO_CUDA_ENTRY STV_DEFAULT"
_ZN7cutlass13device_kernelIN5flash19enable_sm80_to_sm89INS1_16FlashAttnFwdSm80INS1_25CollectiveMainloopFwdSm80ILi8ELi1ELb0EN4cute5tupleIJNS5_1CILi128EEENS7_ILi64EEENS7_ILi192EEEEEELi192ENS_6half_tEfNS_4arch4Sm80ELb0ELb0ELb1ELb1ELb0ELb1ELb1ELb0EEENS1_21CollectiveEpilogueFwdINS6_IJS8_SA_S9_EEENS6_IJNS7_ILi1EEESI_SI_EEESC_SE_Li256ELb1ELb1ELb0ELb0EEENS1_19SingleTileSchedulerILb1ELb0ELb1ELi128EEEEEEEEEvNT_6ParamsE:
[----:B------:R-:W-:Y:S01]  /*0000*/  LDC R1, c[0x0][0x28] ;  /* 0x00000a00ff017b82 */ /* 0x000fe20000000800 */
[----:B------:R-:W-:Y:S05]  /*0010*/  EXIT ;  /* 0x000000000000794d */ /* 0x000fea0003800000 */
.L_x_2:
        /* <DEDUP_REMOVED lines=14> */
.L_x_20:


//--------------------- .text._ZN7cutlass13device_kernelIN5flash19enable_sm80_to_sm89INS1_16FlashAttnFwdSm80INS1_25CollectiveMainloopFwdSm80ILi8ELi1ELb0EN4cute5tupleIJNS5_1CILi128EEENS7_ILi64EEENS7_ILi192EEEEEELi192ENS_6half_tEfNS_4arch4Sm80ELb0ELb1ELb1ELb0ELb0ELb0ELb1ELb0EEENS1_21CollectiveEpilogueFwdINS6_IJS8_SA_S9_EEENS6_IJNS7_ILi1EEESI_SI_EEESC_SE_Li256ELb0ELb1ELb0ELb0EEENS1_19SingleTileSchedulerILb0ELb0ELb1ELi128EEEEEEEEEvNT_6ParamsE --------------------------
	.section	.text._ZN7cutlass13device_kernelIN5flash19enable_sm80_to_sm89INS1_16FlashAttnFwdSm80INS1_25CollectiveMainloopFwdSm80ILi8ELi1ELb0EN4cute5tupleIJNS5_1CILi128EEENS7_ILi64EEENS7_ILi192EEEEEELi192ENS_6half_tEfNS_4arch4Sm80ELb0ELb1ELb1ELb0ELb0ELb0ELb1ELb0EEENS1_21CollectiveEpilogueFwdINS6_IJS8_SA_S9_EEENS6_IJNS7_ILi1EEESI_SI_EEESC_SE_Li256ELb0ELb1ELb0ELb0EEENS1_19SingleTileSchedulerILb0ELb0ELb1ELi128EEEEEEEEEvNT_6ParamsE,"ax",@progbits
	.align	128
.text._ZN7cutlass13device_kernelIN5flash19enable_sm80_to_sm89INS1_16FlashAttnFwdSm80INS1_25CollectiveMainloopFwdSm80ILi8ELi1ELb0EN4cute5tupleIJNS5_1CILi128EEENS7_ILi64EEENS7_ILi192EEEEEELi192ENS_6half_tEfNS_4arch4Sm80ELb0ELb1ELb1ELb0ELb0ELb0ELb1ELb0EEENS1_21CollectiveEpilogueFwdINS6_IJS8_SA_S9_EEENS6_IJNS7_ILi1EEESI_SI_EEESC_SE_Li256ELb0ELb1ELb0ELb0EEENS1_19SingleTileSchedulerILb0ELb0ELb1ELi128EEEEEEEEEvNT_6ParamsE:
        .type           _ZN7cutlass13device_kernelIN5flash19enable_sm80_to_sm89INS1_16FlashAttnFwdSm80INS1_25CollectiveMainloopFwdSm80ILi8ELi1ELb0EN4cute5tupleIJNS5_1CILi128EEENS7_ILi64EEENS7_ILi192EEEEEELi192ENS_6half_tEfNS_4arch4Sm80ELb0ELb1ELb1ELb0ELb0ELb0ELb1ELb0EEENS1_21CollectiveEpilogueFwdINS6_IJS8_SA_S9_EEENS6_IJNS7_ILi1EEESI_SI_EEESC_SE_Li256ELb0ELb1ELb0ELb0EEENS1_19SingleTileSchedulerILb0ELb0ELb1ELi128EEEEEEEEEvNT_6ParamsE,@function
        .size           _ZN7cutlass13device_kernelIN5flash19enable_sm80_to_sm89INS1_16FlashAttnFwdSm80INS1_25CollectiveMainloopFwdSm80ILi8ELi1ELb0EN4cute5tupleIJNS5_1CILi128EEENS7_ILi64EEENS7_ILi192EEEEEELi192ENS_6half_tEfNS_4arch4Sm80ELb0ELb1ELb1ELb0ELb0ELb0ELb1ELb0EEENS1_21CollectiveEpilogueFwdINS6_IJS8_SA_S9_EEENS6_IJNS7_ILi1EEESI_SI_EEESC_SE_Li256ELb0ELb1ELb0ELb0EEENS1_19SingleTileSchedulerILb0ELb0ELb1ELi128EEEEEEEEEvNT_6ParamsE,(.L_x_21 - _ZN7cutlass13device_kernelIN5flash19enable_sm80_to_sm89INS1_16FlashAttnFwdSm80INS1_25CollectiveMainloopFwdSm80ILi8ELi1ELb0EN4cute5tupleIJNS5_1CILi128EEENS7_ILi64EEENS7_ILi192EEEEEELi192ENS_6half_tEfNS_4arch4Sm80ELb0ELb1ELb1ELb0ELb0ELb0ELb1ELb0EEENS1_21CollectiveEpilogueFwdINS6_IJS8_SA_S9_EEENS6_IJNS7_ILi1EEESI_SI_EEESC_SE_Li256ELb0ELb1ELb0ELb0EEENS1_19SingleTileSchedulerILb0ELb0ELb1ELi128EEEEEEEEEvNT_6ParamsE)
        .other          _ZN7cutlass13device_kernelIN5flash19enable_sm80_to_sm89INS1_16FlashAttnFwdSm80INS1_25CollectiveMainloopFwdSm80ILi8ELi1ELb0EN4cute5tupleIJNS5_1CILi128EEENS7_ILi64EEENS7_ILi192EEEEEELi192ENS_6half_tEfNS_4arch4Sm80ELb0ELb1ELb1ELb0ELb0ELb0ELb1ELb0EEENS1_21CollectiveEpilogueFwdINS6_IJS8_SA_S9_EEENS6_IJNS7_ILi1EEESI_SI_EEESC_SE_Li256ELb0ELb1ELb0ELb0EEENS1_19SingleTileSchedulerILb0ELb0ELb1ELi128EEEEEEEEEvNT_6ParamsE,@"STO_CUDA_ENTRY STV_DEFAULT"
_ZN7cutlass13device_kernelIN5flash19enable_sm80_to_sm89INS1_16FlashAttnFwdSm80INS1_25CollectiveMainloopFwdSm80ILi8ELi1ELb0EN4cute5tupleIJNS5_1CILi128EEENS7_ILi64EEENS7_ILi192EEEEEELi192ENS_6half_tEfNS_4arch4Sm80ELb0ELb1ELb1ELb0ELb0ELb0ELb1ELb0EEENS1_21CollectiveEpilogueFwdINS6_IJS8_SA_S9_EEENS6_IJNS7_ILi1EEESI_SI_EEESC_SE_Li256ELb0ELb1ELb0ELb0EEENS1_19SingleTileSchedulerILb0ELb0ELb1ELi128EEEEEEEEEvNT_6ParamsE:
[----:B------:R-:W-:Y:S01]  /*0000*/  LDC R1, c[0x0][0x28] ;  /* 0x00000a00ff017b82 */ /* 0x000fe20000000800 */
[----:B------:R-:W-:Y:S05]  /*0010*/  EXIT ;  /* 0x000000000000794d */ /* 0x000fea0003800000 */
.L_x_3:
        /* <DEDUP_REMOVED lines=14> */
.L_x_21:


//--------------------- .text._ZN7cutlass13device_kernelIN5flash19enable_sm80_to_sm89INS1_16FlashAttnFwdSm80INS1_25CollectiveMainloopFwdSm80ILi8ELi1ELb0EN4cute5tupleIJNS5_1CILi128EEENS7_ILi64EEENS7_ILi192EEEEEELi192ENS_6half_tEfNS_4arch4Sm80ELb0ELb1ELb1ELb1ELb0ELb0ELb1ELb0EEENS1_21CollectiveEpilogueFwdINS6_IJS8_SA_S9_EEENS6_IJNS7_ILi1EEESI_SI_EEESC_SE_Li256ELb1ELb1ELb0ELb0EEENS1_19SingleTileSchedulerILb1ELb0ELb1ELi128EEEEEEEEEvNT_6ParamsE --------------------------
	.section	.text._ZN7cutlass13device_kernelIN5flash19enable_sm80_to_sm89INS1_16FlashAttnFwdSm80INS1_25CollectiveMainloopFwdSm80ILi8ELi1ELb0EN4cute5tupleIJNS5_1CILi128EEENS7_ILi64EEENS7_ILi192EEEEEELi192ENS_6half_tEfNS_4arch4Sm80ELb0ELb1ELb1ELb1ELb0ELb0ELb1ELb0EEENS1_21CollectiveEpilogueFwdINS6_IJS8_SA_S9_EEENS6_IJNS7_ILi1EEESI_SI_EEESC_SE_Li256ELb1ELb1ELb0ELb0EEENS1_19SingleTileSchedulerILb1ELb0ELb1ELi128EEEEEEEEEvNT_6ParamsE,"ax",@progbits
	.align	128
.text._ZN7cutlass13device_kernelIN5flash19enable_sm80_to_sm89INS1_16FlashAttnFwdSm80INS1_25CollectiveMainloopFwdSm80ILi8ELi1ELb0EN4cute5tupleIJNS5_1CILi128EEENS7_ILi64EEENS7_ILi192EEEEEELi192ENS_6half_tEfNS_4arch4Sm80ELb0ELb1ELb1ELb1ELb0ELb0ELb1ELb0EEENS1_21CollectiveEpilogueFwdINS6_IJS8_SA_S9_EEENS6_IJNS7_ILi1EEESI_SI_EEESC_SE_Li256ELb1ELb1ELb0ELb0EEENS1_19SingleTileSchedulerILb1ELb0ELb1ELi128EEEEEEEEEvNT_6ParamsE:
        .type           _ZN7cutlass13device_kernelIN5flash19enable_sm80_to_sm89INS1_16FlashAttnFwdSm80INS1_25CollectiveMainloopFwdSm80ILi8ELi1ELb0EN4cute5tupleIJNS5_1CILi128EEENS7_ILi64EEENS7_ILi192EEEEEELi192ENS_6half_tEfNS_4arch4Sm80ELb0ELb1ELb1ELb1ELb0ELb0ELb1ELb0EEENS1_21CollectiveEpilogueFwdINS6_IJS8_SA_S9_EEENS6_IJNS7_ILi1EEESI_SI_EEESC_SE_Li256ELb1ELb1ELb0ELb0EEENS1_19SingleTileSchedulerILb1ELb0ELb1ELi128EEEEEEEEEvNT_6ParamsE,@function
        .size           _ZN7cutlass13device_kernelIN5flash19enable_sm80_to_sm89INS1_16FlashAttnFwdSm80INS1_25CollectiveMainloopFwdSm80ILi8ELi1ELb0EN4cute5tupleIJNS5_1CILi128EEENS7_ILi64EEENS7_ILi192EEEEEELi192ENS_6half_tEfNS_4arch4Sm80ELb0ELb1ELb1ELb1ELb0ELb0ELb1ELb0EEENS1_21CollectiveEpilogueFwdINS6_IJS8_SA_S9_EEENS6_IJNS7_ILi1EEESI_SI_EEESC_SE_Li256ELb1ELb1ELb0ELb0EEENS1_19SingleTileSchedulerILb1ELb0ELb1ELi128EEEEEEEEEvNT_6ParamsE,(.L_x_22 - _ZN7cutlass13device_kernelIN5flash19enable_sm80_to_sm89INS1_16FlashAttnFwdSm80INS1_25CollectiveMainloopFwdSm80ILi8ELi1ELb0EN4cute5tupleIJNS5_1CILi128EEENS7_ILi64EEENS7_ILi192EEEEEELi192ENS_6half_tEfNS_4arch4Sm80ELb0ELb1ELb1ELb1ELb0ELb0ELb1ELb0EEENS1_21CollectiveEpilogueFwdINS6_IJS8_SA_S9_EEENS6_IJNS7_ILi1EEESI_SI_EEESC_SE_Li256ELb1ELb1ELb0ELb0EEENS1_19SingleTileSchedulerILb1ELb0ELb1ELi128EEEEEEEEEvNT_6ParamsE)
        .other          _ZN7cutlass13device_kernelIN5flash19enable_sm80_to_sm89INS1_16FlashAttnFwdSm80INS1_25CollectiveMainloopFwdSm80ILi8ELi1ELb0EN4cute5tupleIJNS5_1CILi128EEENS7_ILi64EEENS7_ILi192EEEEEELi192ENS_6half_tEfNS_4arch4Sm80ELb0ELb1ELb1ELb1ELb0ELb0ELb1ELb0EEENS1_21CollectiveEpilogueFwdINS6_IJS8_SA_S9_EEENS6_IJNS7_ILi1EEESI_SI_EEESC_SE_Li256ELb1ELb1ELb0ELb0EEENS1_19SingleTileSchedulerILb1ELb0ELb1ELi128EEEEEEEEEvNT_6ParamsE,@"STO_CUDA_ENTRY STV_DEFAULT"
_ZN7cutlass13device_kernelIN5flash19enable_sm80_to_sm89INS1_16FlashAttnFwdSm80INS1_25CollectiveMainloopFwdSm80ILi8ELi1ELb0EN4cute5tupleIJNS5_1CILi128EEENS7_ILi64EEENS7_ILi192EEEEEELi192ENS_6half_tEfNS_4arch4Sm80ELb0ELb1ELb1ELb1ELb0ELb0ELb1ELb0EEENS1_21CollectiveEpilogueFwdINS6_IJS8_SA_S9_EEENS6_IJNS7_ILi1EEESI_SI_EEESC_SE_Li256ELb1ELb1ELb0ELb0EEENS1_19SingleTileSchedulerILb1ELb0ELb1ELi128EEEEEEEEEvNT_6ParamsE:
[----:B------:R-:W-:Y:S01]  /*0000*/  LDC R1, c[0x0][0x28] ;  /* 0x00000a00ff017b82 */ /* 0x000fe20000000800 */
[----:B------:R-:W-:Y:S05]  /*0010*/  EXIT ;  /* 0x000000000000794d */ /* 0x000fea0003800000 */
.L_x_4:
        /* <DEDUP_REMOVED lines=14> */
.L_x_22:


//--------------------- .text._ZN7cutlass13device_kernelIN5flash19enable_sm80_to_sm89INS1_16FlashAttnFwdSm80INS1_25CollectiveMainloopFwdSm80ILi8ELi1ELb0EN4cute5tupleIJNS5_1CILi128EEENS7_ILi64EEENS7_ILi192EEEEEELi192ENS_6half_tEfNS_4arch4Sm80ELb0ELb1ELb1ELb1ELb0ELb1ELb1ELb0EEENS1_21CollectiveEpilogueFwdINS6_IJS8_SA_S9_EEENS6_IJNS7_ILi1EEESI_SI_EEESC_SE_Li256ELb1ELb1ELb0ELb0EEENS1_19SingleTileSchedulerILb1ELb0ELb1ELi128EEEEEEEEEvNT_6ParamsE --------------------------
	.section	.text._ZN7cutlass13device_kernelIN5flash19enable_sm80_to_sm89INS1_16FlashAttnFwdSm80INS1_25CollectiveMainloopFwdSm80ILi8ELi1ELb0EN4cute5tupleIJNS5_1CILi128EEENS7_ILi64EEENS7_ILi192EEEEEELi192ENS_6half_tEfNS_4arch4Sm80ELb0ELb1ELb1ELb1ELb0ELb1ELb1ELb0EEENS1_21CollectiveEpilogueFwdINS6_IJS8_SA_S9_EEENS6_IJNS7_ILi1EEESI_SI_EEESC_SE_Li256ELb1ELb1ELb0ELb0EEENS1_19SingleTileSchedulerILb1ELb0ELb1ELi128EEEEEEEEEvNT_6ParamsE,"ax",@progbits
	.align	128
.text._ZN7cutlass13device_kernelIN5flash19enable_sm80_to_sm89INS1_16FlashAttnFwdSm80INS1_25CollectiveMainloopFwdSm80ILi8ELi1ELb0EN4cute5tupleIJNS5_1CILi128EEENS7_ILi64EEENS7_ILi192EEEEEELi192ENS_6half_tEfNS_4arch4Sm80ELb0ELb1ELb1ELb1ELb0ELb1ELb1ELb0EEENS1_21CollectiveEpilogueFwdINS6_IJS8_SA_S9_EEENS6_IJNS7_ILi1EEESI_SI_EEESC_SE_Li256ELb1ELb1ELb0ELb0EEENS1_19SingleTileSchedulerILb1ELb0ELb1ELi128EEEEEEEEEvNT_6ParamsE:
        .type           _ZN7cutlass13device_kernelIN5flash19enable_sm80_to_sm89INS1_16FlashAttnFwdSm80INS1_25CollectiveMainloopFwdSm80ILi8ELi1ELb0EN4cute5tupleIJNS5_1CILi128EEENS7_ILi64EEENS7_ILi192EEEEEELi192ENS_6half_tEfNS_4arch4Sm80ELb0ELb1ELb1ELb1ELb0ELb1ELb1ELb0EEENS1_21CollectiveEpilogueFwdINS6_IJS8_SA_S9_EEENS6_IJNS7_ILi1EEESI_SI_EEESC_SE_Li256ELb1ELb1ELb0ELb0EEENS1_19SingleTileSchedulerILb1ELb0ELb1ELi128EEEEEEEEEvNT_6ParamsE,@function
        .size           _ZN7cutlass13device_kernelIN5flash19enable_sm80_to_sm89INS1_16FlashAttnFwdSm80INS1_25CollectiveMainloopFwdSm80ILi8ELi1ELb0EN4cute5tupleIJNS5_1CILi128EEENS7_ILi64EEENS7_ILi192EEEEEELi192ENS_6half_tEfNS_4arch4Sm80ELb0ELb1ELb1ELb1ELb0ELb1ELb1ELb0EEENS1_21CollectiveEpilogueFwdINS6_IJS8_SA_S9_EEENS6_IJNS7_ILi1EEESI_SI_EEESC_SE_Li256ELb1ELb1ELb0ELb0EEENS1_19SingleTileSchedulerILb1ELb0ELb1ELi128EEEEEEEEEvNT_6ParamsE,(.L_x_23 - _ZN7cutlass13device_kernelIN5flash19enable_sm80_to_sm89INS1_16FlashAttnFwdSm80INS1_25CollectiveMainloopFwdSm80ILi8ELi1ELb0EN4cute5tupleIJNS5_1CILi128EEENS7_ILi64EEENS7_ILi192EEEEEELi192ENS_6half_tEfNS_4arch4Sm80ELb0ELb1ELb1ELb1ELb0ELb1ELb1ELb0EEENS1_21CollectiveEpilogueFwdINS6_IJS8_SA_S9_EEENS6_IJNS7_ILi1EEESI_SI_EEESC_SE_Li256ELb1ELb1ELb0ELb0EEENS1_19SingleTileSchedulerILb1ELb0ELb1ELi128EEEEEEEEEvNT_6ParamsE)
        .other          _ZN7cutlass13device_kernelIN5flash19enable_sm80_to_sm89INS1_16FlashAttnFwdSm80INS1_25CollectiveMainloopFwdSm80ILi8ELi1ELb0EN4cute5tupleIJNS5_1CILi128EEENS7_ILi64EEENS7_ILi192EEEEEELi192ENS_6half_tEfNS_4arch4Sm80ELb0ELb1ELb1ELb1ELb0ELb1ELb1ELb0EEENS1_21CollectiveEpilogueFwdINS6_IJS8_SA_S9_EEENS6_IJNS7_ILi1EEESI_SI_EEESC_SE_Li256ELb1ELb1ELb0ELb0EEENS1_19SingleTileSchedulerILb1ELb0ELb1ELi128EEEEEEEEEvNT_6ParamsE,@"STO_CUDA_ENTRY STV_DEFAULT"
_ZN7cutlass13device_kernelIN5flash19enable_sm80_to_sm89INS1_16FlashAttnFwdSm80INS1_25CollectiveMainloopFwdSm80ILi8ELi1ELb0EN4cute5tupleIJNS5_1CILi128EEENS7_ILi64EEENS7_ILi192EEEEEELi192ENS_6half_tEfNS_4arch4Sm80ELb0ELb1ELb1ELb1ELb0ELb1ELb1ELb0EEENS1_21CollectiveEpilogueFwdINS6_IJS8_SA_S9_EEENS6_IJNS7_ILi1EEESI_SI_EEESC_SE_Li256ELb1ELb1ELb0ELb0EEENS1_19SingleTileSchedulerILb1ELb0ELb1ELi128EEEEEEEEEvNT_6ParamsE:
[----:B------:R-:W-:Y:S01]  /*0000*/  LDC R1, c[0x0][0x28] ;  /* 0x00000a00ff017b82 */ /* 0x000fe20000000800 */
[----:B------:R-:W-:Y:S05]  /*0010*/  EXIT ;  /* 0x000000000000794d */ /* 0x000fea0003800000 */
.L_x_5:
        /* <DEDUP_REMOVED lines=14> */
.L_x_23:


//--------------------- .text._ZN7cutlass13device_kernelIN5flash19enable_sm80_to_sm89INS1_16FlashAttnFwdSm80INS1_25CollectiveMainloopFwdSm80ILi8ELi1ELb1EN4cute5tupleIJNS5_1CILi128EEENS7_ILi96EEENS7_ILi192EEEEEELi192ENS_6half_tEfNS_4arch4Sm80ELb1ELb0ELb1ELb0ELb0ELb0ELb1ELb0EEENS1_21CollectiveEpilogueFwdINS6_IJS8_SA_S9_EEENS6_IJNS7_ILi1EEESI_SI_EEESC_SE_Li256ELb0ELb1ELb0ELb0EEENS1_30DynamicPersistentTileSchedulerILi256ELi256ELb0ELb1ELb0EEEEEEEEEvNT_6ParamsE --------------------------
	.section	.text._ZN7cutlass13device_kernelIN5flash19enable_sm80_to_sm89INS1_16FlashAttnFwdSm80INS1_25CollectiveMainloopFwdSm80ILi8ELi1ELb1EN4cute5tupleIJNS5_1CILi128EEENS7_ILi96EEENS7_ILi192EEEEEELi192ENS_6half_tEfNS_4arch4Sm80ELb1ELb0ELb1ELb0ELb0ELb0ELb1ELb0EEENS1_21CollectiveEpilogueFwdINS6_IJS8_SA_S9_EEENS6_IJNS7_ILi1EEESI_SI_EEESC_SE_Li256ELb0ELb1ELb0ELb0EEENS1_30DynamicPersistentTileSchedulerILi256ELi256ELb0ELb1ELb0EEEEEEEEEvNT_6ParamsE,"ax",@progbits
	.align	128
.text._ZN7cutlass13device_kernelIN5flash19enable_sm80_to_sm89INS1_16FlashAttnFwdSm80INS1_25CollectiveMainloopFwdSm80ILi8ELi1ELb1EN4cute5tupleIJNS5_1CILi128EEENS7_ILi96EEENS7_ILi192EEEEEELi192ENS_6half_tEfNS_4arch4Sm80ELb1ELb0ELb1ELb0ELb0ELb0ELb1ELb0EEENS1_21CollectiveEpilogueFwdINS6_IJS8_SA_S9_EEENS6_IJNS7_ILi1EEESI_SI_EEESC_SE_Li256ELb0ELb1ELb0ELb0EEENS1_30DynamicPersistentTileSchedulerILi256ELi256ELb0ELb1ELb0EEEEEEEEEvNT_6ParamsE:
        .type           _ZN7cutlass13device_kernelIN5flash19enable_sm80_to_sm89INS1_16FlashAttnFwdSm80INS1_25CollectiveMainloopFwdSm80ILi8ELi1ELb1EN4cute5tupleIJNS5_1CILi128EEENS7_ILi96EEENS7_ILi192EEEEEELi192ENS_6half_tEfNS_4arch4Sm80ELb1ELb0ELb1ELb0ELb0ELb0ELb1ELb0EEENS1_21CollectiveEpilogueFwdINS6_IJS8_SA_S9_EEENS6_IJNS7_ILi1EEESI_SI_EEESC_SE_Li256ELb0ELb1ELb0ELb0EEENS1_30DynamicPersistentTileSchedulerILi256ELi256ELb0ELb1ELb0EEEEEEEEEvNT_6ParamsE,@function
        .size           _ZN7cutlass13device_kernelIN5flash19enable_sm80_to_sm89INS1_16FlashAttnFwdSm80INS1_25CollectiveMainloopFwdSm80ILi8ELi1ELb1EN4cute5tupleIJNS5_1CILi128EEENS7_ILi96EEENS7_ILi192EEEEEELi192ENS_6half_tEfNS_4arch4Sm80ELb1ELb0ELb1ELb0ELb0ELb0ELb1ELb0EEENS1_21CollectiveEpilogueFwdINS6_IJS8_SA_S9_EEENS6_IJNS7_ILi1EEESI_SI_EEESC_SE_Li256ELb0ELb1ELb0ELb0EEENS1_30DynamicPersistentTileSchedulerILi256ELi256ELb0ELb1ELb0EEEEEEEEEvNT_6ParamsE,(.L_x_24 - _ZN7cutlass13device_kernelIN5flash19enable_sm80_to_sm89INS1_16FlashAttnFwdSm80INS1_25CollectiveMainloopFwdSm80ILi8ELi1ELb1EN4cute5tupleIJNS5_1CILi128EEENS7_ILi96EEENS7_ILi192EEEEEELi192ENS_6half_tEfNS_4arch4Sm80ELb1ELb0ELb1ELb0ELb0ELb0ELb1ELb0EEENS1_21CollectiveEpilogueFwdINS6_IJS8_SA_S9_EEENS6_IJNS7_ILi1EEESI_SI_EEESC_SE_Li256ELb0ELb1ELb0ELb0EEENS1_30DynamicPersistentTileSchedulerILi256ELi256ELb0ELb1ELb0EEEEEEEEEvNT_6ParamsE)
        .other          _ZN7cutlass13device_kernelIN5flash19enable_sm80_to_sm89INS1_16FlashAttnFwdSm80INS1_25CollectiveMainloopFwdSm80ILi8ELi1ELb1EN4cute5tupleIJNS5_1CILi128EEENS7_ILi96EEENS7_ILi192EEEEEELi192ENS_6half_tEfNS_4arch4Sm80ELb1ELb0ELb1ELb0ELb0ELb0ELb1ELb0EEENS1_21CollectiveEpilogueFwdINS6_IJS8_SA_S9_EEENS6_IJNS7_ILi1EEESI_SI_EEESC_SE_Li256ELb0ELb1ELb0ELb0EEENS1_30DynamicPersistentTileSchedulerILi256ELi256ELb0ELb1ELb0EEEEEEEEEvNT_6ParamsE,@"STO_CUDA_ENTRY STV_DEFAULT"
_ZN7cutlass13device_kernelIN5flash19enable_sm80_to_sm89INS1_16FlashAttnFwdSm80INS1_25CollectiveMainloopFwdSm80ILi8ELi1ELb1EN4cute5tupleIJNS5_1CILi128EEENS7_ILi96EEENS7_ILi192EEEEEELi192ENS_6half_tEfNS_4arch4Sm80ELb1ELb0ELb1ELb0ELb0ELb0ELb1ELb0EEENS1_21CollectiveEpilogueFwdINS6_IJS8_SA_S9_EEENS6_IJNS7_ILi1EEESI_SI_EEESC_SE_Li256ELb0ELb1ELb0ELb0EEENS1_30DynamicPersistentTileSchedulerILi256ELi256ELb0ELb1ELb0EEEEEEEEEvNT_6ParamsE:
[----:B------:R-:W-:Y:S01]  /*0000*/  LDC R1, c[0x0][0x28] ;  /* 0x00000a00ff017b82 */ /* 0x000fe20000000800 */
[----:B------:R-:W-:Y:S05]  /*0010*/  EXIT ;  /* 0x000000000000794d */ /* 0x000fea0003800000 */
.L_x_6:
        /* <DEDUP_REMOVED lines=14> */
.L_x_24:


//--------------------- .text._ZN7cutlass13device_kernelIN5flash19enable_sm80_to_sm89INS1_16FlashAttnFwdSm80INS1_25CollectiveMainloopFwdSm80ILi8ELi1ELb1EN4cute5tupleIJNS5_1CILi128EEENS7_ILi96EEENS7_ILi192EEEEEELi192ENS_6half_tEfNS_4arch4Sm80ELb1ELb0ELb1ELb1ELb0ELb0ELb1ELb0EEENS1_21CollectiveEpilogueFwdINS6_IJS8_SA_S9_EEENS6_IJNS7_ILi1EEESI_SI_EEESC_SE_Li256ELb1ELb1ELb0ELb0EEENS1_19SingleTileSchedulerILb1ELb0ELb1ELi128EEEEEEEEEvNT_6ParamsE --------------------------
	.section	.text._ZN7cutlass13device_kernelIN5flash19enable_sm80_to_sm89INS1_16FlashAttnFwdSm80INS1_25CollectiveMainloopFwdSm80ILi8ELi1ELb1EN4cute5tupleIJNS5_1CILi128EEENS7_ILi96EEENS7_ILi192EEEEEELi192ENS_6half_tEfNS_4arch4Sm80ELb1ELb0ELb1ELb1ELb0ELb0ELb1ELb0EEENS1_21CollectiveEpilogueFwdINS6_IJS8_SA_S9_EEENS6_IJNS7_ILi1EEESI_SI_EEESC_SE_Li256ELb1ELb1ELb0ELb0EEENS1_19SingleTileSchedulerILb1ELb0ELb1ELi128EEEEEEEEEvNT_6ParamsE,"ax",@progbits
	.align	128
.text._ZN7cutlass13device_kernelIN5flash19enable_sm80_to_sm89INS1_16FlashAttnFwdSm80INS1_25CollectiveMainloopFwdSm80ILi8ELi1ELb1EN4cute5tupleIJNS5_1CILi128EEENS7_ILi96EEENS7_ILi192EEEEEELi192ENS_6half_tEfNS_4arch4Sm80ELb1ELb0ELb1ELb1ELb0ELb0ELb1ELb0EEENS1_21CollectiveEpilogueFwdINS6_IJS8_SA_S9_EEENS6_IJNS7_ILi1EEESI_SI_EEESC_SE_Li256ELb1ELb1ELb0ELb0EEENS1_19SingleTileSchedulerILb1ELb0ELb1ELi128EEEEEEEEEvNT_6ParamsE:
        .type           _ZN7cutlass13device_kernelIN5flash19enable_sm80_to_sm89INS1_16FlashAttnFwdSm80INS1_25CollectiveMainloopFwdSm80ILi8ELi1ELb1EN4cute5tupleIJNS5_1CILi128EEENS7_ILi96EEENS7_ILi192EEEEEELi192ENS_6half_tEfNS_4arch4Sm80ELb1ELb0ELb1ELb1ELb0ELb0ELb1ELb0EEENS1_21CollectiveEpilogueFwdINS6_IJS8_SA_S9_EEENS6_IJNS7_ILi1EEESI_SI_EEESC_SE_Li256ELb1ELb1ELb0ELb0EEENS1_19SingleTileSchedulerILb1ELb0ELb1ELi128EEEEEEEEEvNT_6ParamsE,@function
        .size           _ZN7cutlass13device_kernelIN5flash19enable_sm80_to_sm89INS1_16FlashAttnFwdSm80INS1_25CollectiveMainloopFwdSm80ILi8ELi1ELb1EN4cute5tupleIJNS5_1CILi128EEENS7_ILi96EEENS7_ILi192EEEEEELi192ENS_6half_tEfNS_4arch4Sm80ELb1ELb0ELb1ELb1ELb0ELb0ELb1ELb0EEENS1_21CollectiveEpilogueFwdINS6_IJS8_SA_S9_EEENS6_IJNS7_ILi1EEESI_SI_EEESC_SE_Li256ELb1ELb1ELb0ELb0EEENS1_19SingleTileSchedulerILb1ELb0ELb1ELi128EEEEEEEEEvNT_6ParamsE,(.L_x_25 - _ZN7cutlass13device_kernelIN5flash19enable_sm80_to_sm89INS1_16FlashAttnFwdSm80INS1_25CollectiveMainloopFwdSm80ILi8ELi1ELb1EN4cute5tupleIJNS5_1CILi128EEENS7_ILi96EEENS7_ILi192EEEEEELi192ENS_6half_tEfNS_4arch4Sm80ELb1ELb0ELb1ELb1ELb0ELb0ELb1ELb0EEENS1_21CollectiveEpilogueFwdINS6_IJS8_SA_S9_EEENS6_IJNS7_ILi1EEESI_SI_EEESC_SE_Li256ELb1ELb1ELb0ELb0EEENS1_19SingleTileSchedulerILb1ELb0ELb1ELi128EEEEEEEEEvNT_6ParamsE)
        .other          _ZN7cutlass13device_kernelIN5flash19enable_sm80_to_sm89INS1_16FlashAttnFwdSm80INS1_25CollectiveMainloopFwdSm80ILi8ELi1ELb1EN4cute5tupleIJNS5_1CILi128EEENS7_ILi96EEENS7_ILi192EEEEEELi192ENS_6half_tEfNS_4arch4Sm80ELb1ELb0ELb1ELb1ELb0ELb0ELb1ELb0EEENS1_21CollectiveEpilogueFwdINS6_IJS8_SA_S9_EEENS6_IJNS7_ILi1EEESI_SI_EEESC_SE_Li256ELb1ELb1ELb0ELb0EEENS1_19SingleTileSchedulerILb1ELb0ELb1ELi128EEEEEEEEEvNT_6ParamsE,@"STO_CUDA_ENTRY STV_DEFAULT"
_ZN7cutlass13device_kernelIN5flash19enable_sm80_to_sm89INS1_16FlashAttnFwdSm80INS1_25CollectiveMainloopFwdSm80ILi8ELi1ELb1EN4cute5tupleIJNS5_1CILi128EEENS7_ILi96EEENS7_ILi192EEEEEELi192ENS_6half_tEfNS_4arch4Sm80ELb1ELb0ELb1ELb1ELb0ELb0ELb1ELb0EEENS1_21CollectiveEpilogueFwdINS6_IJS8_SA_S9_EEENS6_IJNS7_ILi1EEESI_SI_EEESC_SE_Li256ELb1ELb1ELb0ELb0EEENS1_19SingleTileSchedulerILb1ELb0ELb1ELi128EEEEEEEEEvNT_6ParamsE:
[----:B------:R-:W-:Y:S01]  /*0000*/  LDC R1, c[0x0][0x28] ;  /* 0x00000a00ff017b82 */ /* 0x000fe20000000800 */
[----:B------:R-:W-:Y:S05]  /*0010*/  EXIT ;  /* 0x000000000000794d */ /* 0x000fea0003800000 */
.L_x_7:
        /* <DEDUP_REMOVED lines=14> */
.L_x_25:


//--------------------- .text._ZN7cutlass13device_kernelIN5flash19enable_sm80_to_sm89INS1_16FlashAttnFwdSm80INS1_25CollectiveMainloopFwdSm80ILi8ELi1ELb0EN4cute5tupleIJNS5_1CILi128EEENS7_ILi64EEENS7_ILi192EEEEEELi192ENS_6half_tEfNS_4arch4Sm80ELb1ELb0ELb1ELb1ELb0ELb1ELb1ELb0EEENS1_21CollectiveEpilogueFwdINS6_IJS8_SA_S9_EEENS6_IJNS7_ILi1EEESI_SI_EEESC_SE_Li256ELb1ELb1ELb0ELb0EEENS1_19SingleTileSchedulerILb1ELb0ELb1ELi128EEEEEEEEEvNT_6ParamsE --------------------------
	.section	.text._ZN7cutlass13device_kernelIN5flash19enable_sm80_to_sm89INS1_16FlashAttnFwdSm80INS1_25CollectiveMainloopFwdSm80ILi8ELi1ELb0EN4cute5tupleIJNS5_1CILi128EEENS7_ILi64EEENS7_ILi192EEEEEELi192ENS_6half_tEfNS_4arch4Sm80ELb1ELb0ELb1ELb1ELb0ELb1ELb1ELb0EEENS1_21CollectiveEpilogueFwdINS6_IJS8_SA_S9_EEENS6_IJNS7_ILi1EEESI_SI_EEESC_SE_Li256ELb1ELb1ELb0ELb0EEENS1_19SingleTileSchedulerILb1ELb0ELb1ELi128EEEEEEEEEvNT_6ParamsE,"ax",@progbits
	.align	128
.text._ZN7cutlass13device_kernelIN5flash19enable_sm80_to_sm89INS1_16FlashAttnFwdSm80INS1_25CollectiveMainloopFwdSm80ILi8ELi1ELb0EN4cute5tupleIJNS5_1CILi128EEENS7_ILi64EEENS7_ILi192EEEEEELi192ENS_6half_tEfNS_4arch4Sm80ELb1ELb0ELb1ELb1ELb0ELb1ELb1ELb0EEENS1_21CollectiveEpilogueFwdINS6_IJS8_SA_S9_EEENS6_IJNS7_ILi1EEESI_SI_EEESC_SE_Li256ELb1ELb1ELb0ELb0EEENS1_19SingleTileSchedulerILb1ELb0ELb1ELi128EEEEEEEEEvNT_6ParamsE:
        .type           _ZN7cutlass13device_kernelIN5flash19enable_sm80_to_sm89INS1_16FlashAttnFwdSm80INS1_25CollectiveMainloopFwdSm80ILi8ELi1ELb0EN4cute5tupleIJNS5_1CILi128EEENS7_ILi64EEENS7_ILi192EEEEEELi192ENS_6half_tEfNS_4arch4Sm80ELb1ELb0ELb1ELb1ELb0ELb1ELb1ELb0EEENS1_21CollectiveEpilogueFwdINS6_IJS8_SA_S9_EEENS6_IJNS7_ILi1EEESI_SI_EEESC_SE_Li256ELb1ELb1ELb0ELb0EEENS1_19SingleTileSchedulerILb1ELb0ELb1ELi128EEEEEEEEEvNT_6ParamsE,@function
        .size           _ZN7cutlass13device_kernelIN5flash19enable_sm80_to_sm89INS1_16FlashAttnFwdSm80INS1_25CollectiveMainloopFwdSm80ILi8ELi1ELb0EN4cute5tupleIJNS5_1CILi128EEENS7_ILi64EEENS7_ILi192EEEEEELi192ENS_6half_tEfNS_4arch4Sm80ELb1ELb0ELb1ELb1ELb0ELb1ELb1ELb0EEENS1_21CollectiveEpilogueFwdINS6_IJS8_SA_S9_EEENS6_IJNS7_ILi1EEESI_SI_EEESC_SE_Li256ELb1ELb1ELb0ELb0EEENS1_19SingleTileSchedulerILb1ELb0ELb1ELi128EEEEEEEEEvNT_6ParamsE,(.L_x_26 - _ZN7cutlass13device_kernelIN5flash19enable_sm80_to_sm89INS1_16FlashAttnFwdSm80INS1_25CollectiveMainloopFwdSm80ILi8ELi1ELb0EN4cute5tupleIJNS5_1CILi128EEENS7_ILi64EEENS7_ILi192EEEEEELi192ENS_6half_tEfNS_4arch4Sm80ELb1ELb0ELb1ELb1ELb0ELb1ELb1ELb0EEENS1_21CollectiveEpilogueFwdINS6_IJS8_SA_S9_EEENS6_IJNS7_ILi1EEESI_SI_EEESC_SE_Li256ELb1ELb1ELb0ELb0EEENS1_19SingleTileSchedulerILb1ELb0ELb1ELi128EEEEEEEEEvNT_6ParamsE)
        .other          _ZN7cutlass13device_kernelIN5flash19enable_sm80_to_sm89INS1_16FlashAttnFwdSm80INS1_25CollectiveMainloopFwdSm80ILi8ELi1ELb0EN4cute5tupleIJNS5_1CILi128EEENS7_ILi64EEENS7_ILi192EEEEEELi192ENS_6half_tEfNS_4arch4Sm80ELb1ELb0ELb1ELb1ELb0ELb1ELb1ELb0EEENS1_21CollectiveEpilogueFwdINS6_IJS8_SA_S9_EEENS6_IJNS7_ILi1EEESI_SI_EEESC_SE_Li256ELb1ELb1ELb0ELb0EEENS1_19SingleTileSchedulerILb1ELb0ELb1ELi128EEEEEEEEEvNT_6ParamsE,@"STO_CUDA_ENTRY STV_DEFAULT"
_ZN7cutlass13device_kernelIN5flash19enable_sm80_to_sm89INS1_16FlashAttnFwdSm80INS1_25CollectiveMainloopFwdSm80ILi8ELi1ELb0EN4cute5tupleIJNS5_1CILi128EEENS7_ILi64EEENS7_ILi192EEEEEELi192ENS_6half_tEfNS_4arch4Sm80ELb1ELb0ELb1ELb1ELb0ELb1ELb1ELb0EEENS1_21CollectiveEpilogueFwdINS6_IJS8_SA_S9_EEENS6_IJNS7_ILi1EEESI_SI_EEESC_SE_Li256ELb1ELb1ELb0ELb0EEENS1_19SingleTileSchedulerILb1ELb0ELb1ELi128EEEEEEEEEvNT_6ParamsE:
[----:B------:R-:W-:Y:S01]  /*0000*/  LDC R1, c[0x0][0x28] ;  /* 0x00000a00ff017b82 */ /* 0x000fe20000000800 */
[----:B------:R-:W-:Y:S05]  /*0010*/  EXIT ;  /* 0x000000000000794d */ /* 0x000fea0003800000 */
.L_x_8:
        /* <DEDUP_REMOVED lines=14> */
.L_x_26:


//--------------------- .text._ZN7cutlass13device_kernelIN5flash19enable_sm80_to_sm89INS1_16FlashAttnFwdSm80INS1_25CollectiveMainloopFwdSm80ILi8ELi2ELb1EN4cute5tupleIJNS5_1CILi128EEENS7_ILi96EEENS7_ILi192EEEEEELi192ENS_6half_tEfNS_4arch4Sm80ELb0ELb0ELb1ELb0ELb0ELb0ELb1ELb0EEENS1_21CollectiveEpilogueFwdINS6_IJS8_SA_S9_EEENS6_IJNS7_ILi1EEESI_SI_EEESC_SE_Li256ELb0ELb1ELb0ELb0EEENS1_19SingleTileSchedulerILb0ELb0ELb1ELi128EEEEEEEEEvNT_6ParamsE --------------------------
	.section	.text._ZN7cutlass13device_kernelIN5flash19enable_sm80_to_sm89INS1_16FlashAttnFwdSm80INS1_25CollectiveMainloopFwdSm80ILi8ELi2ELb1EN4cute5tupleIJNS5_1CILi128EEENS7_ILi96EEENS7_ILi192EEEEEELi192ENS_6half_tEfNS_4arch4Sm80ELb0ELb0ELb1ELb0ELb0ELb0ELb1ELb0EEENS1_21CollectiveEpilogueFwdINS6_IJS8_SA_S9_EEENS6_IJNS7_ILi1EEESI_SI_EEESC_SE_Li256ELb0ELb1ELb0ELb0EEENS1_19SingleTileSchedulerILb0ELb0ELb1ELi128EEEEEEEEEvNT_6ParamsE,"ax",@progbits
	.align	128
.text._ZN7cutlass13device_kernelIN5flash19enable_sm80_to_sm89INS1_16FlashAttnFwdSm80INS1_25CollectiveMainloopFwdSm80ILi8ELi2ELb1EN4cute5tupleIJNS5_1CILi128EEENS7_ILi96EEENS7_ILi192EEEEEELi192ENS_6half_tEfNS_4arch4Sm80ELb0ELb0ELb1ELb0ELb0ELb0ELb1ELb0EEENS1_21CollectiveEpilogueFwdINS6_IJS8_SA_S9_EEENS6_IJNS7_ILi1EEESI_SI_EEESC_SE_Li256ELb0ELb1ELb0ELb0EEENS1_19SingleTileSchedulerILb0ELb0ELb1ELi128EEEEEEEEEvNT_6ParamsE:
        .type           _ZN7cutlass13device_kernelIN5flash19enable_sm80_to_sm89INS1_16FlashAttnFwdSm80INS1_25CollectiveMainloopFwdSm80ILi8ELi2ELb1EN4cute5tupleIJNS5_1CILi128EEENS7_ILi96EEENS7_ILi192EEEEEELi192ENS_6half_tEfNS_4arch4Sm80ELb0ELb0ELb1ELb0ELb0ELb0ELb1ELb0EEENS1_21CollectiveEpilogueFwdINS6_IJS8_SA_S9_EEENS6_IJNS7_ILi1EEESI_SI_EEESC_SE_Li256ELb0ELb1ELb0ELb0EEENS1_19SingleTileSchedulerILb0ELb0ELb1ELi128EEEEEEEEEvNT_6ParamsE,@function
        .size           _ZN7cutlass13device_kernelIN5flash19enable_sm80_to_sm89INS1_16FlashAttnFwdSm80INS1_25CollectiveMainloopFwdSm80ILi8ELi2ELb1EN4cute5tupleIJNS5_1CILi128EEENS7_ILi96EEENS7_ILi192EEEEEELi192ENS_6half_tEfNS_4arch4Sm80ELb0ELb0ELb1ELb0ELb0ELb0ELb1ELb0EEENS1_21CollectiveEpilogueFwdINS6_IJS8_SA_S9_EEENS6_IJNS7_ILi1EEESI_SI_EEESC_SE_Li256ELb0ELb1ELb0ELb0EEENS1_19SingleTileSchedulerILb0ELb0ELb1ELi128EEEEEEEEEvNT_6ParamsE,(.L_x_27 - _ZN7cutlass13device_kernelIN5flash19enable_sm80_to_sm89INS1_16FlashAttnFwdSm80INS1_25CollectiveMainloopFwdSm80ILi8ELi2ELb1EN4cute5tupleIJNS5_1CILi128EEENS7_ILi96EEENS7_ILi192EEEEEELi192ENS_6half_tEfNS_4arch4Sm80ELb0ELb0ELb1ELb0ELb0ELb0ELb1ELb0EEENS1_21CollectiveEpilogueFwdINS6_IJS8_SA_S9_EEENS6_IJNS7_ILi1EEESI_SI_EEESC_SE_Li256ELb0ELb1ELb0ELb0EEENS1_19SingleTileSchedulerILb0ELb0ELb1ELi128EEEEEEEEEvNT_6ParamsE)
        .other          _ZN7cutlass13device_kernelIN5flash19enable_sm80_to_sm89INS1_16FlashAttnFwdSm80INS1_25CollectiveMainloopFwdSm80ILi8ELi2ELb1EN4cute5tupleIJNS5_1CILi128EEENS7_ILi96EEENS7_ILi192EEEEEELi192ENS_6half_tEfNS_4arch4Sm80ELb0ELb0ELb1ELb0ELb0ELb0ELb1ELb0EEENS1_21CollectiveEpilogueFwdINS6_IJS8_SA_S9_EEENS6_IJNS7_ILi1EEESI_SI_EEESC_SE_Li256ELb0ELb1ELb0ELb0EEENS1_19SingleTileSchedulerILb0ELb0ELb1ELi128EEEEEEEEEvNT_6ParamsE,@"STO_CUDA_ENTRY STV_DEFAULT"
_ZN7cutlass13device_kernelIN5flash19enable_sm80_to_sm89INS1_16FlashAttnFwdSm80INS1_25CollectiveMainloopFwdSm80ILi8ELi2ELb1EN4cute5tupleIJNS5_1CILi128EEENS7_ILi96EEENS7_ILi192EEEEEELi192ENS_6half_tEfNS_4arch4Sm80ELb0ELb0ELb1ELb0ELb0ELb0ELb1ELb0EEENS1_21CollectiveEpilogueFwdINS6_IJS8_SA_S9_EEENS6_IJNS7_ILi1EEESI_SI_EEESC_SE_Li256ELb0ELb1ELb0ELb0EEENS1_19SingleTileSchedulerILb0ELb0ELb1ELi128EEEEEEEEEvNT_6ParamsE:
[----:B------:R-:W-:Y:S01]  /*0000*/  LDC R1, c[0x0][0x28] ;  /* 0x00000a00ff017b82 */ /* 0x000fe20000000800 */
[----:B------:R-:W-:Y:S05]  /*0010*/  EXIT ;  /* 0x000000000000794d */ /* 0x000fea0003800000 */
.L_x_9:
        /* <DEDUP_REMOVED lines=14> */
.L_x_27:


//--------------------- .text._ZN7cutlass13device_kernelIN5flash19enable_sm80_to_sm89INS1_16FlashAttnFwdSm80INS1_25CollectiveMainloopFwdSm80ILi8ELi2ELb1EN4cute5tupleIJNS5_1CILi128EEENS7_ILi96EEENS7_ILi192EEEEEELi192ENS_6half_tEfNS_4arch4Sm80ELb0ELb0ELb1ELb1ELb0ELb0ELb1ELb0EEENS1_21CollectiveEpilogueFwdINS6_IJS8_SA_S9_EEENS6_IJNS7_ILi1EEESI_SI_EEESC_SE_Li256ELb1ELb1ELb0ELb0EEENS1_19SingleTileSchedulerILb1ELb0ELb1ELi128EEEEEEEEEvNT_6ParamsE --------------------------
	.section	.text._ZN7cutlass13device_kernelIN5flash19enable_sm80_to_sm89INS1_16FlashAttnFwdSm80INS1_25CollectiveMainloopFwdSm80ILi8ELi2ELb1EN4cute5tupleIJNS5_1CILi128EEENS7_ILi96EEENS7_ILi192EEEEEELi192ENS_6half_tEfNS_4arch4Sm80ELb0ELb0ELb1ELb1ELb0ELb0ELb1ELb0EEENS1_21CollectiveEpilogueFwdINS6_IJS8_SA_S9_EEENS6_IJNS7_ILi1EEESI_SI_EEESC_SE_Li256ELb1ELb1ELb0ELb0EEENS1_19SingleTileSchedulerILb1ELb0ELb1ELi128EEEEEEEEEvNT_6ParamsE,"ax",@progbits
	.align	128
.text._ZN7cutlass13device_kernelIN5flash19enable_sm80_to_sm89INS1_16FlashAttnFwdSm80INS1_25CollectiveMainloopFwdSm80ILi8ELi2ELb1EN4cute5tupleIJNS5_1CILi128EEENS7_ILi96EEENS7_ILi192EEEEEELi192ENS_6half_tEfNS_4arch4Sm80ELb0ELb0ELb1ELb1ELb0ELb0ELb1ELb0EEENS1_21CollectiveEpilogueFwdINS6_IJS8_SA_S9_EEENS6_IJNS7_ILi1EEESI_SI_EEESC_SE_Li256ELb1ELb1ELb0ELb0EEENS1_19SingleTileSchedulerILb1ELb0ELb1ELi128EEEEEEEEEvNT_6ParamsE:
        .type           _ZN7cutlass13device_kernelIN5flash19enable_sm80_to_sm89INS1_16FlashAttnFwdSm80INS1_25CollectiveMainloopFwdSm80ILi8ELi2ELb1EN4cute5tupleIJNS5_1CILi128EEENS7_ILi96EEENS7_ILi192EEEEEELi192ENS_6half_tEfNS_4arch4Sm80ELb0ELb0ELb1ELb1ELb0ELb0ELb1ELb0EEENS1_21CollectiveEpilogueFwdINS6_IJS8_SA_S9_EEENS6_IJNS7_ILi1EEESI_SI_EEESC_SE_Li256ELb1ELb1ELb0ELb0EEENS1_19SingleTileSchedulerILb1ELb0ELb1ELi128EEEEEEEEEvNT_6ParamsE,@function
        .size           _ZN7cutlass13device_kernelIN5flash19enable_sm80_to_sm89INS1_16FlashAttnFwdSm80INS1_25CollectiveMainloopFwdSm80ILi8ELi2ELb1EN4cute5tupleIJNS5_1CILi128EEENS7_ILi96EEENS7_ILi192EEEEEELi192ENS_6half_tEfNS_4arch4Sm80ELb0ELb0ELb1ELb1ELb0ELb0ELb1ELb0EEENS1_21CollectiveEpilogueFwdINS6_IJS8_SA_S9_EEENS6_IJNS7_ILi1EEESI_SI_EEESC_SE_Li256ELb1ELb1ELb0ELb0EEENS1_19SingleTileSchedulerILb1ELb0ELb1ELi128EEEEEEEEEvNT_6ParamsE,(.L_x_28 - _ZN7cutlass13device_kernelIN5flash19enable_sm80_to_sm89INS1_16FlashAttnFwdSm80INS1_25CollectiveMainloopFwdSm80ILi8ELi2ELb1EN4cute5tupleIJNS5_1CILi128EEENS7_ILi96EEENS7_ILi192EEEEEELi192ENS_6half_tEfNS_4arch4Sm80ELb0ELb0ELb1ELb1ELb0ELb0ELb1ELb0EEENS1_21CollectiveEpilogueFwdINS6_IJS8_SA_S9_EEENS6_IJNS7_ILi1EEESI_SI_EEESC_SE_Li256ELb1ELb1ELb0ELb0EEENS1_19SingleTileSchedulerILb1ELb0ELb1ELi128EEEEEEEEEvNT_6ParamsE)
        .other          _ZN7cutlass13device_kernelIN5flash19enable_sm80_to_sm89INS1_16FlashAttnFwdSm80INS1_25CollectiveMainloopFwdSm80ILi8ELi2ELb1EN4cute5tupleIJNS5_1CILi128EEENS7_ILi96EEENS7_ILi192EEEEEELi192ENS_6half_tEfNS_4arch4Sm80ELb0ELb0ELb1ELb1ELb0ELb0ELb1ELb0EEENS1_21CollectiveEpilogueFwdINS6_IJS8_SA_S9_EEENS6_IJNS7_ILi1EEESI_SI_EEESC_SE_Li256ELb1ELb1ELb0ELb0EEENS1_19SingleTileSchedulerILb1ELb0ELb1ELi128EEEEEEEEEvNT_6ParamsE,@"STO_CUDA_ENTRY STV_DEFAULT"
_ZN7cutlass13device_kernelIN5flash19enable_sm80_to_sm89INS1_16FlashAttnFwdSm80INS1_25CollectiveMainloopFwdSm80ILi8ELi2ELb1EN4cute5tupleIJNS5_1CILi128EEENS7_ILi96EEENS7_ILi192EEEEEELi192ENS_6half_tEfNS_4arch4Sm80ELb0ELb0ELb1ELb1ELb0ELb0ELb1ELb0EEENS1_21CollectiveEpilogueFwdINS6_IJS8_SA_S9_EEENS6_IJNS7_ILi1EEESI_SI_EEESC_SE_Li256ELb1ELb1ELb0ELb0EEENS1_19SingleTileSchedulerILb1ELb0ELb1ELi128EEEEEEEEEvNT_6ParamsE:
[----:B------:R-:W-:Y:S01]  /*0000*/  LDC R1, c[0x0][0x28] ;  /* 0x00000a00ff017b82 */ /* 0x000fe20000000800 */
[----:B------:R-:W-:Y:S05]  /*0010*/  EXIT ;  /* 0x000000000000794d */ /* 0x000fea0003800000 */
.L_x_10:
        /* <DEDUP_REMOVED lines=14> */
.L_x_28:


//--------------------- .text._ZN7cutlass13device_kernelIN5flash19enable_sm80_to_sm89INS1_16FlashAttnFwdSm80INS1_25CollectiveMainloopFwdSm80ILi8ELi2ELb0EN4cute5tupleIJNS5_1CILi128EEENS7_ILi64EEENS7_ILi192EEEEEELi192ENS_6half_tEfNS_4arch4Sm80ELb0ELb0ELb1ELb1ELb0ELb1ELb1ELb0EEENS1_21CollectiveEpilogueFwdINS6_IJS8_SA_S9_EEENS6_IJNS7_ILi1EEESI_SI_EEESC_SE_Li256ELb1ELb1ELb0ELb0EEENS1_19SingleTileSchedulerILb1ELb0ELb1ELi128EEEEEEEEEvNT_6ParamsE --------------------------
	.section	.text._ZN7cutlass13device_kernelIN5flash19enable_sm80_to_sm89INS1_16FlashAttnFwdSm80INS1_25CollectiveMainloopFwdSm80ILi8ELi2ELb0EN4cute5tupleIJNS5_1CILi128EEENS7_ILi64EEENS7_ILi192EEEEEELi192ENS_6half_tEfNS_4arch4Sm80ELb0ELb0ELb1ELb1ELb0ELb1ELb1ELb0EEENS1_21CollectiveEpilogueFwdINS6_IJS8_SA_S9_EEENS6_IJNS7_ILi1EEESI_SI_EEESC_SE_Li256ELb1ELb1ELb0ELb0EEENS1_19SingleTileSchedulerILb1ELb0ELb1ELi128EEEEEEEEEvNT_6ParamsE,"ax",@progbits
	.align	128
.text._ZN7cutlass13device_kernelIN5flash19enable_sm80_to_sm89INS1_16FlashAttnFwdSm80INS1_25CollectiveMainloopFwdSm80ILi8ELi2ELb0EN4cute5tupleIJNS5_1CILi128EEENS7_ILi64EEENS7_ILi192EEEEEELi192ENS_6half_tEfNS_4arch4Sm80ELb0ELb0ELb1ELb1ELb0ELb1ELb1ELb0EEENS1_21CollectiveEpilogueFwdINS6_IJS8_SA_S9_EEENS6_IJNS7_ILi1EEESI_SI_EEESC_SE_Li256ELb1ELb1ELb0ELb0EEENS1_19SingleTileSchedulerILb1ELb0ELb1ELi128EEEEEEEEEvNT_6ParamsE:
        .type           _ZN7cutlass13device_kernelIN5flash19enable_sm80_to_sm89INS1_16FlashAttnFwdSm80INS1_25CollectiveMainloopFwdSm80ILi8ELi2ELb0EN4cute5tupleIJNS5_1CILi128EEENS7_ILi64EEENS7_ILi192EEEEEELi192ENS_6half_tEfNS_4arch4Sm80ELb0ELb0ELb1ELb1ELb0ELb1ELb1ELb0EEENS1_21CollectiveEpilogueFwdINS6_IJS8_SA_S9_EEENS6_IJNS7_ILi1EEESI_SI_EEESC_SE_Li256ELb1ELb1ELb0ELb0EEENS1_19SingleTileSchedulerILb1ELb0ELb1ELi128EEEEEEEEEvNT_6ParamsE,@function
        .size           _ZN7cutlass13device_kernelIN5flash19enable_sm80_to_sm89INS1_16FlashAttnFwdSm80INS1_25CollectiveMainloopFwdSm80ILi8ELi2ELb0EN4cute5tupleIJNS5_1CILi128EEENS7_ILi64EEENS7_ILi192EEEEEELi192ENS_6half_tEfNS_4arch4Sm80ELb0ELb0ELb1ELb1ELb0ELb1ELb1ELb0EEENS1_21CollectiveEpilogueFwdINS6_IJS8_SA_S9_EEENS6_IJNS7_ILi1EEESI_SI_EEESC_SE_Li256ELb1ELb1ELb0ELb0EEENS1_19SingleTileSchedulerILb1ELb0ELb1ELi128EEEEEEEEEvNT_6ParamsE,(.L_x_29 - _ZN7cutlass13device_kernelIN5flash19enable_sm80_to_sm89INS1_16FlashAttnFwdSm80INS1_25CollectiveMainloopFwdSm80ILi8ELi2ELb0EN4cute5tupleIJNS5_1CILi128EEENS7_ILi64EEENS7_ILi192EEEEEELi192ENS_6half_tEfNS_4arch4Sm80ELb0ELb0ELb1ELb1ELb0ELb1ELb1ELb0EEENS1_21CollectiveEpilogueFwdINS6_IJS8_SA_S9_EEENS6_IJNS7_ILi1EEESI_SI_EEESC_SE_Li256ELb1ELb1ELb0ELb0EEENS1_19SingleTileSchedulerILb1ELb0ELb1ELi128EEEEEEEEEvNT_6ParamsE)
        .other          _ZN7cutlass13device_kernelIN5flash19enable_sm80_to_sm89INS1_16FlashAttnFwdSm80INS1_25CollectiveMainloopFwdSm80ILi8ELi2ELb0EN4cute5tupleIJNS5_1CILi128EEENS7_ILi64EEENS7_ILi192EEEEEELi192ENS_6half_tEfNS_4arch4Sm80ELb0ELb0ELb1ELb1ELb0ELb1ELb1ELb0EEENS1_21CollectiveEpilogueFwdINS6_IJS8_SA_S9_EEENS6_IJNS7_ILi1EEESI_SI_EEESC_SE_Li256ELb1ELb1ELb0ELb0EEENS1_19SingleTileSchedulerILb1ELb0ELb1ELi128EEEEEEEEEvNT_6ParamsE,@"STO_CUDA_ENTRY STV_DEFAULT"
_ZN7cutlass13device_kernelIN5flash19enable_sm80_to_sm89INS1_16FlashAttnFwdSm80INS1_25CollectiveMainloopFwdSm80ILi8ELi2ELb0EN4cute5tupleIJNS5_1CILi128EEENS7_ILi64EEENS7_ILi192EEEEEELi192ENS_6half_tEfNS_4arch4Sm80ELb0ELb0ELb1ELb1ELb0ELb1ELb1ELb0EEENS1_21CollectiveEpilogueFwdINS6_IJS8_SA_S9_EEENS6_IJNS7_ILi1EEESI_SI_EEESC_SE_Li256ELb1ELb1ELb0ELb0EEENS1_19SingleTileSchedulerILb1ELb0ELb1ELi128EEEEEEEEEvNT_6ParamsE:
[----:B------:R-:W-:Y:S01]  /*0000*/  LDC R1, c[0x0][0x28] ;  /* 0x00000a00ff017b82 */ /* 0x000fe20000000800 */
[----:B------:R-:W-:Y:S05]  /*0010*/  EXIT ;  /* 0x000000000000794d */ /* 0x000fea0003800000 */
.L_x_11:
        /* <DEDUP_REMOVED lines=14> */
.L_x_29:


//--------------------- .text._ZN7cutlass13device_kernelIN5flash19enable_sm80_to_sm89INS1_16FlashAttnFwdSm80INS1_25CollectiveMainloopFwdSm80ILi8ELi2ELb0EN4cute5tupleIJNS5_1CILi128EEENS7_ILi64EEENS7_ILi192EEEEEELi192ENS_6half_tEfNS_4arch4Sm80ELb0ELb1ELb1ELb0ELb0ELb0ELb1ELb0EEENS1_21CollectiveEpilogueFwdINS6_IJS8_SA_S9_EEENS6_IJNS7_ILi1EEESI_SI_EEESC_SE_Li256ELb0ELb1ELb0ELb0EEENS1_19SingleTileSchedulerILb0ELb0ELb1ELi128EEEEEEEEEvNT_6ParamsE --------------------------
	.section	.text._ZN7cutlass13device_kernelIN5flash19enable_sm80_to_sm89INS1_16FlashAttnFwdSm80INS1_25CollectiveMainloopFwdSm80ILi8ELi2ELb0EN4cute5tupleIJNS5_1CILi128EEENS7_ILi64EEENS7_ILi192EEEEEELi192ENS_6half_tEfNS_4arch4Sm80ELb0ELb1ELb1ELb0ELb0ELb0ELb1ELb0EEENS1_21CollectiveEpilogueFwdINS6_IJS8_SA_S9_EEENS6_IJNS7_ILi1EEESI_SI_EEESC_SE_Li256ELb0ELb1ELb0ELb0EEENS1_19SingleTileSchedulerILb0ELb0ELb1ELi128EEEEEEEEEvNT_6ParamsE,"ax",@progbits
	.align	128
.text._ZN7cutlass13device_kernelIN5flash19enable_sm80_to_sm89INS1_16FlashAttnFwdSm80INS1_25CollectiveMainloopFwdSm80ILi8ELi2ELb0EN4cute5tupleIJNS5_1CILi128EEENS7_ILi64EEENS7_ILi192EEEEEELi192ENS_6half_tEfNS_4arch4Sm80ELb0ELb1ELb1ELb0ELb0ELb0ELb1ELb0EEENS1_21CollectiveEpilogueFwdINS6_IJS8_SA_S9_EEENS6_IJNS7_ILi1EEESI_SI_EEESC_SE_Li256ELb0ELb1ELb0ELb0EEENS1_19SingleTileSchedulerILb0ELb0ELb1ELi128EEEEEEEEEvNT_6ParamsE:
        .type           _ZN7cutlass13device_kernelIN5flash19enable_sm80_to_sm89INS1_16FlashAttnFwdSm80INS1_25CollectiveMainloopFwdSm80ILi8ELi2ELb0EN4cute5tupleIJNS5_1CILi128EEENS7_ILi64EEENS7_ILi192EEEEEELi192ENS_6half_tEfNS_4arch4Sm80ELb0ELb1ELb1ELb0ELb0ELb0ELb1ELb0EEENS1_21CollectiveEpilogueFwdINS6_IJS8_SA_S9_EEENS6_IJNS7_ILi1EEESI_SI_EEESC_SE_Li256ELb0ELb1ELb0ELb0EEENS1_19SingleTileSchedulerILb0ELb0ELb1ELi128EEEEEEEEEvNT_6ParamsE,@function
        .size           _ZN7cutlass13device_kernelIN5flash19enable_sm80_to_sm89INS1_16FlashAttnFwdSm80INS1_25CollectiveMainloopFwdSm80ILi8ELi2ELb0EN4cute5tupleIJNS5_1CILi128EEENS7_ILi64EEENS7_ILi192EEEEEELi192ENS_6half_tEfNS_4arch4Sm80ELb0ELb1ELb1ELb0ELb0ELb0ELb1ELb0EEENS1_21CollectiveEpilogueFwdINS6_IJS8_SA_S9_EEENS6_IJNS7_ILi1EEESI_SI_EEESC_SE_Li256ELb0ELb1ELb0ELb0EEENS1_19SingleTileSchedulerILb0ELb0ELb1ELi128EEEEEEEEEvNT_6ParamsE,(.L_x_30 - _ZN7cutlass13device_kernelIN5flash19enable_sm80_to_sm89INS1_16FlashAttnFwdSm80INS1_25CollectiveMainloopFwdSm80ILi8ELi2ELb0EN4cute5tupleIJNS5_1CILi128EEENS7_ILi64EEENS7_ILi192EEEEEELi192ENS_6half_tEfNS_4arch4Sm80ELb0ELb1ELb1ELb0ELb0ELb0ELb1ELb0EEENS1_21CollectiveEpilogueFwdINS6_IJS8_SA_S9_EEENS6_IJNS7_ILi1EEESI_SI_EEESC_SE_Li256ELb0ELb1ELb0ELb0EEENS1_19SingleTileSchedulerILb0ELb0ELb1ELi128EEEEEEEEEvNT_6ParamsE)
        .other          _ZN7cutlass13device_kernelIN5flash19enable_sm80_to_sm89INS1_16FlashAttnFwdSm80INS1_25CollectiveMainloopFwdSm80ILi8ELi2ELb0EN4cute5tupleIJNS5_1CILi128EEENS7_ILi64EEENS7_ILi192EEEEEELi192ENS_6half_tEfNS_4arch4Sm80ELb0ELb1ELb1ELb0ELb0ELb0ELb1ELb0EEENS1_21CollectiveEpilogueFwdINS6_IJS8_SA_S9_EEENS6_IJNS7_ILi1EEESI_SI_EEESC_SE_Li256ELb0ELb1ELb0ELb0EEENS1_19SingleTileSchedulerILb0ELb0ELb1ELi128EEEEEEEEEvNT_6ParamsE,@"STO_CUDA_ENTRY STV_DEFAULT"
_ZN7cutlass13device_kernelIN5flash19enable_sm80_to_sm89INS1_16FlashAttnFwdSm80INS1_25CollectiveMainloopFwdSm80ILi8ELi2ELb0EN4cute5tupleIJNS5_1CILi128EEENS7_ILi64EEENS7_ILi192EEEEEELi192ENS_6half_tEfNS_4arch4Sm80ELb0ELb1ELb1ELb0ELb0ELb0ELb1ELb0EEENS1_21CollectiveEpilogueFwdINS6_IJS8_SA_S9_EEENS6_IJNS7_ILi1EEESI_SI_EEESC_SE_Li256ELb0ELb1ELb0ELb0EEENS1_19SingleTileSchedulerILb0ELb0ELb1ELi128EEEEEEEEEvNT_6ParamsE:
[----:B------:R-:W-:Y:S01]  /*0000*/  LDC R1, c[0x0][0x28] ;  /* 0x00000a00ff017b82 */ /* 0x000fe20000000800 */
[----:B------:R-:W-:Y:S05]  /*0010*/  EXIT ;  /* 0x000000000000794d */ /* 0x000fea0003800000 */
.L_x_12:
        /* <DEDUP_REMOVED lines=14> */
.L_x_30:


//--------------------- .text._ZN7cutlass13device_kernelIN5flash19enable_sm80_to_sm89INS1_16FlashAttnFwdSm80INS1_25CollectiveMainloopFwdSm80ILi8ELi2ELb0EN4cute5tupleIJNS5_1CILi128EEENS7_ILi64EEENS7_ILi192EEEEEELi192ENS_6half_tEfNS_4arch4Sm80ELb0ELb1ELb1ELb1ELb0ELb0ELb1ELb0EEENS1_21CollectiveEpilogueFwdINS6_IJS8_SA_S9_EEENS6_IJNS7_ILi1EEESI_SI_EEESC_SE_Li256ELb1ELb1ELb0ELb0EEENS1_19SingleTileSchedulerILb1ELb0ELb1ELi128EEEEEEEEEvNT_6ParamsE --------------------------
	.section	.text._ZN7cutlass13device_kernelIN5flash19enable_sm80_to_sm89INS1_16FlashAttnFwdSm80INS1_25CollectiveMainloopFwdSm80ILi8ELi2ELb0EN4cute5tupleIJNS5_1CILi128EEENS7_ILi64EEENS7_ILi192EEEEEELi192ENS_6half_tEfNS_4arch4Sm80ELb0ELb1ELb1ELb1ELb0ELb0ELb1ELb0EEENS1_21CollectiveEpilogueFwdINS6_IJS8_SA_S9_EEENS6_IJNS7_ILi1EEESI_SI_EEESC_SE_Li256ELb1ELb1ELb0ELb0EEENS1_19SingleTileSchedulerILb1ELb0ELb1ELi128EEEEEEEEEvNT_6ParamsE,"ax",@progbits
	.align	128
.text._ZN7cutlass13device_kernelIN5flash19enable_sm80_to_sm89INS1_16FlashAttnFwdSm80INS1_25CollectiveMainloopFwdSm80ILi8ELi2ELb0EN4cute5tupleIJNS5_1CILi128EEENS7_ILi64EEENS7_ILi192EEEEEELi192ENS_6half_tEfNS_4arch4Sm80ELb0ELb1ELb1ELb1ELb0ELb0ELb1ELb0EEENS1_21CollectiveEpilogueFwdINS6_IJS8_SA_S9_EEENS6_IJNS7_ILi1EEESI_SI_EEESC_SE_Li256ELb1ELb1ELb0ELb0EEENS1_19SingleTileSchedulerILb1ELb0ELb1ELi128EEEEEEEEEvNT_6ParamsE:
        .type           _ZN7cutlass13device_kernelIN5flash19enable_sm80_to_sm89INS1_16FlashAttnFwdSm80INS1_25CollectiveMainloopFwdSm80ILi8ELi2ELb0EN4cute5tupleIJNS5_1CILi128EEENS7_ILi64EEENS7_ILi192EEEEEELi192ENS_6half_tEfNS_4arch4Sm80ELb0ELb1ELb1ELb1ELb0ELb0ELb1ELb0EEENS1_21CollectiveEpilogueFwdINS6_IJS8_SA_S9_EEENS6_IJNS7_ILi1EEESI_SI_EEESC_SE_Li256ELb1ELb1ELb0ELb0EEENS1_19SingleTileSchedulerILb1ELb0ELb1ELi128EEEEEEEEEvNT_6ParamsE,@function
        .size           _ZN7cutlass13device_kernelIN5flash19enable_sm80_to_sm89INS1_16FlashAttnFwdSm80INS1_25CollectiveMainloopFwdSm80ILi8ELi2ELb0EN4cute5tupleIJNS5_1CILi128EEENS7_ILi64EEENS7_ILi192EEEEEELi192ENS_6half_tEfNS_4arch4Sm80ELb0ELb1ELb1ELb1ELb0ELb0ELb1ELb0EEENS1_21CollectiveEpilogueFwdINS6_IJS8_SA_S9_EEENS6_IJNS7_ILi1EEESI_SI_EEESC_SE_Li256ELb1ELb1ELb0ELb0EEENS1_19SingleTileSchedulerILb1ELb0ELb1ELi128EEEEEEEEEvNT_6ParamsE,(.L_x_31 - _ZN7cutlass13device_kernelIN5flash19enable_sm80_to_sm89INS1_16FlashAttnFwdSm80INS1_25CollectiveMainloopFwdSm80ILi8ELi2ELb0EN4cute5tupleIJNS5_1CILi128EEENS7_ILi64EEENS7_ILi192EEEEEELi192ENS_6half_tEfNS_4arch4Sm80ELb0ELb1ELb1ELb1ELb0ELb0ELb1ELb0EEENS1_21CollectiveEpilogueFwdINS6_IJS8_SA_S9_EEENS6_IJNS7_ILi1EEESI_SI_EEESC_SE_Li256ELb1ELb1ELb0ELb0EEENS1_19SingleTileSchedulerILb1ELb0ELb1ELi128EEEEEEEEEvNT_6ParamsE)
        .other          _ZN7cutlass13device_kernelIN5flash19enable_sm80_to_sm89INS1_16FlashAttnFwdSm80INS1_25CollectiveMainloopFwdSm80ILi8ELi2ELb0EN4cute5tupleIJNS5_1CILi128EEENS7_ILi64EEENS7_ILi192EEEEEELi192ENS_6half_tEfNS_4arch4Sm80ELb0ELb1ELb1ELb1ELb0ELb0ELb1ELb0EEENS1_21CollectiveEpilogueFwdINS6_IJS8_SA_S9_EEENS6_IJNS7_ILi1EEESI_SI_EEESC_SE_Li256ELb1ELb1ELb0ELb0EEENS1_19SingleTileSchedulerILb1ELb0ELb1ELi128EEEEEEEEEvNT_6ParamsE,@"STO_CUDA_ENTRY STV_DEFAULT"
_ZN7cutlass13device_kernelIN5flash19enable_sm80_to_sm89INS1_16FlashAttnFwdSm80INS1_25CollectiveMainloopFwdSm80ILi8ELi2ELb0EN4cute5tupleIJNS5_1CILi128EEENS7_ILi64EEENS7_ILi192EEEEEELi192ENS_6half_tEfNS_4arch4Sm80ELb0ELb1ELb1ELb1ELb0ELb0ELb1ELb0EEENS1_21CollectiveEpilogueFwdINS6_IJS8_SA_S9_EEENS6_IJNS7_ILi1EEESI_SI_EEESC_SE_Li256ELb1ELb1ELb0ELb0EEENS1_19SingleTileSchedulerILb1ELb0ELb1ELi128EEEEEEEEEvNT_6ParamsE:
[----:B------:R-:W-:Y:S01]  /*0000*/  LDC R1, c[0x0][0x28] ;  /* 0x00000a00ff017b82 */ /* 0x000fe20000000800 */
[----:B------:R-:W-:Y:S05]  /*0010*/  EXIT ;  /* 0x000000000000794d */ /* 0x000fea0003800000 */
.L_x_13:
        /* <DEDUP_REMOVED lines=14> */
.L_x_31:


//--------------------- .text._ZN7cutlass13device_kernelIN5flash19enable_sm80_to_sm89INS1_16FlashAttnFwdSm80INS1_25CollectiveMainloopFwdSm80ILi8ELi2ELb0EN4cute5tupleIJNS5_1CILi128EEENS7_ILi64EEENS7_ILi192EEEEEELi192ENS_6half_tEfNS_4arch4Sm80ELb0ELb1ELb1ELb1ELb0ELb1ELb1ELb0EEENS1_21CollectiveEpilogueFwdINS6_IJS8_SA_S9_EEENS6_IJNS7_ILi1EEESI_SI_EEESC_SE_Li256ELb1ELb1ELb0ELb0EEENS1_19SingleTileSchedulerILb1ELb0ELb1ELi128EEEEEEEEEvNT_6ParamsE --------------------------
	.section	.text._ZN7cutlass13device_kernelIN5flash19enable_sm80_to_sm89INS1_16FlashAttnFwdSm80INS1_25CollectiveMainloopFwdSm80ILi8ELi2ELb0EN4cute5tupleIJNS5_1CILi128EEENS7_ILi64EEENS7_ILi192EEEEEELi192ENS_6half_tEfNS_4arch4Sm80ELb0ELb1ELb1ELb1ELb0ELb1ELb1ELb0EEENS1_21CollectiveEpilogueFwdINS6_IJS8_SA_S9_EEENS6_IJNS7_ILi1EEESI_SI_EEESC_SE_Li256ELb1ELb1ELb0ELb0EEENS1_19SingleTileSchedulerILb1ELb0ELb1ELi128EEEEEEEEEvNT_6ParamsE,"ax",@progbits
	.align	128
.text._ZN7cutlass13device_kernelIN5flash19enable_sm80_to_sm89INS1_16FlashAttnFwdSm80INS1_25CollectiveMainloopFwdSm80ILi8ELi2ELb0EN4cute5tupleIJNS5_1CILi128EEENS7_ILi64EEENS7_ILi192EEEEEELi192ENS_6half_tEfNS_4arch4Sm80ELb0ELb1ELb1ELb1ELb0ELb1ELb1ELb0EEENS1_21CollectiveEpilogueFwdINS6_IJS8_SA_S9_EEENS6_IJNS7_ILi1EEESI_SI_EEESC_SE_Li256ELb1ELb1ELb0ELb0EEENS1_19SingleTileSchedulerILb1ELb0ELb1ELi128EEEEEEEEEvNT_6ParamsE:
        .type           _ZN7cutlass13device_kernelIN5flash19enable_sm80_to_sm89INS1_16FlashAttnFwdSm80INS1_25CollectiveMainloopFwdSm80ILi8ELi2ELb0EN4cute5tupleIJNS5_1CILi128EEENS7_ILi64EEENS7_ILi192EEEEEELi192ENS_6half_tEfNS_4arch4Sm80ELb0ELb1ELb1ELb1ELb0ELb1ELb1ELb0EEENS1_21CollectiveEpilogueFwdINS6_IJS8_SA_S9_EEENS6_IJNS7_ILi1EEESI_SI_EEESC_SE_Li256ELb1ELb1ELb0ELb0EEENS1_19SingleTileSchedulerILb1ELb0ELb1ELi128EEEEEEEEEvNT_6ParamsE,@function
        .size           _ZN7cutlass13device_kernelIN5flash19enable_sm80_to_sm89INS1_16FlashAttnFwdSm80INS1_25CollectiveMainloopFwdSm80ILi8ELi2ELb0EN4cute5tupleIJNS5_1CILi128EEENS7_ILi64EEENS7_ILi192EEEEEELi192ENS_6half_tEfNS_4arch4Sm80ELb0ELb1ELb1ELb1ELb0ELb1ELb1ELb0EEENS1_21CollectiveEpilogueFwdINS6_IJS8_SA_S9_EEENS6_IJNS7_ILi1EEESI_SI_EEESC_SE_Li256ELb1ELb1ELb0ELb0EEENS1_19SingleTileSchedulerILb1ELb0ELb1ELi128EEEEEEEEEvNT_6ParamsE,(.L_x_32 - _ZN7cutlass13device_kernelIN5flash19enable_sm80_to_sm89INS1_16FlashAttnFwdSm80INS1_25CollectiveMainloopFwdSm80ILi8ELi2ELb0EN4cute5tupleIJNS5_1CILi128EEENS7_ILi64EEENS7_ILi192EEEEEELi192ENS_6half_tEfNS_4arch4Sm80ELb0ELb1ELb1ELb1ELb0ELb1ELb1ELb0EEENS1_21CollectiveEpilogueFwdINS6_IJS8_SA_S9_EEENS6_IJNS7_ILi1EEESI_SI_EEESC_SE_Li256ELb1ELb1ELb0ELb0EEENS1_19SingleTileSchedulerILb1ELb0ELb1ELi128EEEEEEEEEvNT_6ParamsE)
        .other          _ZN7cutlass13device_kernelIN5flash19enable_sm80_to_sm89INS1_16FlashAttnFwdSm80INS1_25CollectiveMainloopFwdSm80ILi8ELi2ELb0EN4cute5tupleIJNS5_1CILi128EEENS7_ILi64EEENS7_ILi192EEEEEELi192ENS_6half_tEfNS_4arch4Sm80ELb0ELb1ELb1ELb1ELb0ELb1ELb1ELb0EEENS1_21CollectiveEpilogueFwdINS6_IJS8_SA_S9_EEENS6_IJNS7_ILi1EEESI_SI_EEESC_SE_Li256ELb1ELb1ELb0ELb0EEENS1_19SingleTileSchedulerILb1ELb0ELb1ELi128EEEEEEEEEvNT_6ParamsE,@"STO_CUDA_ENTRY STV_DEFAULT"
_ZN7cutlass13device_kernelIN5flash19enable_sm80_to_sm89INS1_16FlashAttnFwdSm80INS1_25CollectiveMainloopFwdSm80ILi8ELi2ELb0EN4cute5tupleIJNS5_1CILi128EEENS7_ILi64EEENS7_ILi192EEEEEELi192ENS_6half_tEfNS_4arch4Sm80ELb0ELb1ELb1ELb1ELb0ELb1ELb1ELb0EEENS1_21CollectiveEpilogueFwdINS6_IJS8_SA_S9_EEENS6_IJNS7_ILi1EEESI_SI_EEESC_SE_Li256ELb1ELb1ELb0ELb0EEENS1_19SingleTileSchedulerILb1ELb0ELb1ELi128EEEEEEEEEvNT_6ParamsE:
[----:B------:R-:W-:Y:S01]  /*0000*/  LDC R1, c[0x0][0x28] ;  /* 0x00000a00ff017b82 */ /* 0x000fe20000000800 */
[----:B------:R-:W-:Y:S05]  /*0010*/  EXIT ;  /* 0x000000000000794d */ /* 0x000fea0003800000 */
.L_x_14:
        /* <DEDUP_REMOVED lines=14> */
.L_x_32:


//--------------------- .text._ZN7cutlass13device_kernelIN5flash19enable_sm80_to_sm89INS1_16FlashAttnFwdSm80INS1_25CollectiveMainloopFwdSm80ILi8ELi2ELb1EN4cute5tupleIJNS5_1CILi128EEENS7_ILi96EEENS7_ILi192EEEEEELi192ENS_6half_tEfNS_4arch4Sm80ELb1ELb0ELb1ELb0ELb0ELb0ELb1ELb0EEENS1_21CollectiveEpilogueFwdINS6_IJS8_SA_S9_EEENS6_IJNS7_ILi1EEESI_SI_EEESC_SE_Li256ELb0ELb1ELb0ELb0EEENS1_30DynamicPersistentTileSchedulerILi256ELi256ELb0ELb1ELb0EEEEEEEEEvNT_6ParamsE --------------------------
	.section	.text._ZN7cutlass13device_kernelIN5flash19enable_sm80_to_sm89INS1_16FlashAttnFwdSm80INS1_25CollectiveMainloopFwdSm80ILi8ELi2ELb1EN4cute5tupleIJNS5_1CILi128EEENS7_ILi96EEENS7_ILi192EEEEEELi192ENS_6half_tEfNS_4arch4Sm80ELb1ELb0ELb1ELb0ELb0ELb0ELb1ELb0EEENS1_21CollectiveEpilogueFwdINS6_IJS8_SA_S9_EEENS6_IJNS7_ILi1EEESI_SI_EEESC_SE_Li256ELb0ELb1ELb0ELb0EEENS1_30DynamicPersistentTileSchedulerILi256ELi256ELb0ELb1ELb0EEEEEEEEEvNT_6ParamsE,"ax",@progbits
	.align	128
.text._ZN7cutlass13device_kernelIN5flash19enable_sm80_to_sm89INS1_16FlashAttnFwdSm80INS1_25CollectiveMainloopFwdSm80ILi8ELi2ELb1EN4cute5tupleIJNS5_1CILi128EEENS7_ILi96EEENS7_ILi192EEEEEELi192ENS_6half_tEfNS_4arch4Sm80ELb1ELb0ELb1ELb0ELb0ELb0ELb1ELb0EEENS1_21CollectiveEpilogueFwdINS6_IJS8_SA_S9_EEENS6_IJNS7_ILi1EEESI_SI_EEESC_SE_Li256ELb0ELb1ELb0ELb0EEENS1_30DynamicPersistentTileSchedulerILi256ELi256ELb0ELb1ELb0EEEEEEEEEvNT_6ParamsE:
        .type           _ZN7cutlass13device_kernelIN5flash19enable_sm80_to_sm89INS1_16FlashAttnFwdSm80INS1_25CollectiveMainloopFwdSm80ILi8ELi2ELb1EN4cute5tupleIJNS5_1CILi128EEENS7_ILi96EEENS7_ILi192EEEEEELi192ENS_6half_tEfNS_4arch4Sm80ELb1ELb0ELb1ELb0ELb0ELb0ELb1ELb0EEENS1_21CollectiveEpilogueFwdINS6_IJS8_SA_S9_EEENS6_IJNS7_ILi1EEESI_SI_EEESC_SE_Li256ELb0ELb1ELb0ELb0EEENS1_30DynamicPersistentTileSchedulerILi256ELi256ELb0ELb1ELb0EEEEEEEEEvNT_6ParamsE,@function
        .size           _ZN7cutlass13device_kernelIN5flash19enable_sm80_to_sm89INS1_16FlashAttnFwdSm80INS1_25CollectiveMainloopFwdSm80ILi8ELi2ELb1EN4cute5tupleIJNS5_1CILi128EEENS7_ILi96EEENS7_ILi192EEEEEELi192ENS_6half_tEfNS_4arch4Sm80ELb1ELb0ELb1ELb0ELb0ELb0ELb1ELb0EEENS1_21CollectiveEpilogueFwdINS6_IJS8_SA_S9_EEENS6_IJNS7_ILi1EEESI_SI_EEESC_SE_Li256ELb0ELb1ELb0ELb0EEENS1_30DynamicPersistentTileSchedulerILi256ELi256ELb0ELb1ELb0EEEEEEEEEvNT_6ParamsE,(.L_x_33 - _ZN7cutlass13device_kernelIN5flash19enable_sm80_to_sm89INS1_16FlashAttnFwdSm80INS1_25CollectiveMainloopFwdSm80ILi8ELi2ELb1EN4cute5tupleIJNS5_1CILi128EEENS7_ILi96EEENS7_ILi192EEEEEELi192ENS_6half_tEfNS_4arch4Sm80ELb1ELb0ELb1ELb0ELb0ELb0ELb1ELb0EEENS1_21CollectiveEpilogueFwdINS6_IJS8_SA_S9_EEENS6_IJNS7_ILi1EEESI_SI_EEESC_SE_Li256ELb0ELb1ELb0ELb0EEENS1_30DynamicPersistentTileSchedulerILi256ELi256ELb0ELb1ELb0EEEEEEEEEvNT_6ParamsE)
        .other          _ZN7cutlass13device_kernelIN5flash19enable_sm80_to_sm89INS1_16FlashAttnFwdSm80INS1_25CollectiveMainloopFwdSm80ILi8ELi2ELb1EN4cute5tupleIJNS5_1CILi128EEENS7_ILi96EEENS7_ILi192EEEEEELi192ENS_6half_tEfNS_4arch4Sm80ELb1ELb0ELb1ELb0ELb0ELb0ELb1ELb0EEENS1_21CollectiveEpilogueFwdINS6_IJS8_SA_S9_EEENS6_IJNS7_ILi1EEESI_SI_EEESC_SE_Li256ELb0ELb1ELb0ELb0EEENS1_30DynamicPersistentTileSchedulerILi256ELi256ELb0ELb1ELb0EEEEEEEEEvNT_6ParamsE,@"STO_CUDA_ENTRY STV_DEFAULT"
_ZN7cutlass13device_kernelIN5flash19enable_sm80_to_sm89INS1_16FlashAttnFwdSm80INS1_25CollectiveMainloopFwdSm80ILi8ELi2ELb1EN4cute5tupleIJNS5_1CILi128EEENS7_ILi96EEENS7_ILi192EEEEEELi192ENS_6half_tEfNS_4arch4Sm80ELb1ELb0ELb1ELb0ELb0ELb0ELb1ELb0EEENS1_21CollectiveEpilogueFwdINS6_IJS8_SA_S9_EEENS6_IJNS7_ILi1EEESI_SI_EEESC_SE_Li256ELb0ELb1ELb0ELb0EEENS1_30DynamicPersistentTileSchedulerILi256ELi256ELb0ELb1ELb0EEEEEEEEEvNT_6ParamsE:
[----:B------:R-:W-:Y:S01]  /*0000*/  LDC R1, c[0x0][0x28] ;  /* 0x00000a00ff017b82 */ /* 0x000fe20000000800 */
[----:B------:R-:W-:Y:S05]  /*0010*/  EXIT ;  /* 0x000000000000794d */ /* 0x000fea0003800000 */
.L_x_15:
        /* <DEDUP_REMOVED lines=14> */
.L_x_33:


//--------------------- .text._ZN7cutlass13device_kernelIN5flash19enable_sm80_to_sm89INS1_16FlashAttnFwdSm80INS1_25CollectiveMainloopFwdSm80ILi8ELi2ELb1EN4cute5tupleIJNS5_1CILi128EEENS7_ILi96EEENS7_ILi192EEEEEELi192ENS_6half_tEfNS_4arch4Sm80ELb1ELb0ELb1ELb1ELb0ELb0ELb1ELb0EEENS1_21CollectiveEpilogueFwdINS6_IJS8_SA_S9_EEENS6_IJNS7_ILi1EEESI_SI_EEESC_SE_Li256ELb1ELb1ELb0ELb0EEENS1_19SingleTileSchedulerILb1ELb0ELb1ELi128EEEEEEEEEvNT_6ParamsE --------------------------
	.section	.text._ZN7cutlass13device_kernelIN5flash19enable_sm80_to_sm89INS1_16FlashAttnFwdSm80INS1_25CollectiveMainloopFwdSm80ILi8ELi2ELb1EN4cute5tupleIJNS5_1CILi128EEENS7_ILi96EEENS7_ILi192EEEEEELi192ENS_6half_tEfNS_4arch4Sm80ELb1ELb0ELb1ELb1ELb0ELb0ELb1ELb0EEENS1_21CollectiveEpilogueFwdINS6_IJS8_SA_S9_EEENS6_IJNS7_ILi1EEESI_SI_EEESC_SE_Li256ELb1ELb1ELb0ELb0EEENS1_19SingleTileSchedulerILb1ELb0ELb1ELi128EEEEEEEEEvNT_6ParamsE,"ax",@progbits
	.align	128
.text._ZN7cutlass13device_kernelIN5flash19enable_sm80_to_sm89INS1_16FlashAttnFwdSm80INS1_25CollectiveMainloopFwdSm80ILi8ELi2ELb1EN4cute5tupleIJNS5_1CILi128EEENS7_ILi96EEENS7_ILi192EEEEEELi192ENS_6half_tEfNS_4arch4Sm80ELb1ELb0ELb1ELb1ELb0ELb0ELb1ELb0EEENS1_21CollectiveEpilogueFwdINS6_IJS8_SA_S9_EEENS6_IJNS7_ILi1EEESI_SI_EEESC_SE_Li256ELb1ELb1ELb0ELb0EEENS1_19SingleTileSchedulerILb1ELb0ELb1ELi128EEEEEEEEEvNT_6ParamsE:
        .type           _ZN7cutlass13device_kernelIN5flash19enable_sm80_to_sm89INS1_16FlashAttnFwdSm80INS1_25CollectiveMainloopFwdSm80ILi8ELi2ELb1EN4cute5tupleIJNS5_1CILi128EEENS7_ILi96EEENS7_ILi192EEEEEELi192ENS_6half_tEfNS_4arch4Sm80ELb1ELb0ELb1ELb1ELb0ELb0ELb1ELb0EEENS1_21CollectiveEpilogueFwdINS6_IJS8_SA_S9_EEENS6_IJNS7_ILi1EEESI_SI_EEESC_SE_Li256ELb1ELb1ELb0ELb0EEENS1_19SingleTileSchedulerILb1ELb0ELb1ELi128EEEEEEEEEvNT_6ParamsE,@function
        .size           _ZN7cutlass13device_kernelIN5flash19enable_sm80_to_sm89INS1_16FlashAttnFwdSm80INS1_25CollectiveMainloopFwdSm80ILi8ELi2ELb1EN4cute5tupleIJNS5_1CILi128EEENS7_ILi96EEENS7_ILi192EEEEEELi192ENS_6half_tEfNS_4arch4Sm80ELb1ELb0ELb1ELb1ELb0ELb0ELb1ELb0EEENS1_21CollectiveEpilogueFwdINS6_IJS8_SA_S9_EEENS6_IJNS7_ILi1EEESI_SI_EEESC_SE_Li256ELb1ELb1ELb0ELb0EEENS1_19SingleTileSchedulerILb1ELb0ELb1ELi128EEEEEEEEEvNT_6ParamsE,(.L_x_34 - _ZN7cutlass13device_kernelIN5flash19enable_sm80_to_sm89INS1_16FlashAttnFwdSm80INS1_25CollectiveMainloopFwdSm80ILi8ELi2ELb1EN4cute5tupleIJNS5_1CILi128EEENS7_ILi96EEENS7_ILi192EEEEEELi192ENS_6half_tEfNS_4arch4Sm80ELb1ELb0ELb1ELb1ELb0ELb0ELb1ELb0EEENS1_21CollectiveEpilogueFwdINS6_IJS8_SA_S9_EEENS6_IJNS7_ILi1EEESI_SI_EEESC_SE_Li256ELb1ELb1ELb0ELb0EEENS1_19SingleTileSchedulerILb1ELb0ELb1ELi128EEEEEEEEEvNT_6ParamsE)
        .other          _ZN7cutlass13device_kernelIN5flash19enable_sm80_to_sm89INS1_16FlashAttnFwdSm80INS1_25CollectiveMainloopFwdSm80ILi8ELi2ELb1EN4cute5tupleIJNS5_1CILi128EEENS7_ILi96EEENS7_ILi192EEEEEELi192ENS_6half_tEfNS_4arch4Sm80ELb1ELb0ELb1ELb1ELb0ELb0ELb1ELb0EEENS1_21CollectiveEpilogueFwdINS6_IJS8_SA_S9_EEENS6_IJNS7_ILi1EEESI_SI_EEESC_SE_Li256ELb1ELb1ELb0ELb0EEENS1_19SingleTileSchedulerILb1ELb0ELb1ELi128EEEEEEEEEvNT_6ParamsE,@"STO_CUDA_ENTRY STV_DEFAULT"
_ZN7cutlass13device_kernelIN5flash19enable_sm80_to_sm89INS1_16FlashAttnFwdSm80INS1_25CollectiveMainloopFwdSm80ILi8ELi2ELb1EN4cute5tupleIJNS5_1CILi128EEENS7_ILi96EEENS7_ILi192EEEEEELi192ENS_6half_tEfNS_4arch4Sm80ELb1ELb0ELb1ELb1ELb0ELb0ELb1ELb0EEENS1_21CollectiveEpilogueFwdINS6_IJS8_SA_S9_EEENS6_IJNS7_ILi1EEESI_SI_EEESC_SE_Li256ELb1ELb1ELb0ELb0EEENS1_19SingleTileSchedulerILb1ELb0ELb1ELi128EEEEEEEEEvNT_6ParamsE:
[----:B------:R-:W-:Y:S01]  /*0000*/  LDC R1, c[0x0][0x28] ;  /* 0x00000a00ff017b82 */ /* 0x000fe20000000800 */
[----:B------:R-:W-:Y:S05]  /*0010*/  EXIT ;  /* 0x000000000000794d */ /* 0x000fea0003800000 */
.L_x_16:
        /* <DEDUP_REMOVED lines=14> */
.L_x_34:


//--------------------- .text._ZN7cutlass13device_kernelIN5flash19enable_sm80_to_sm89INS1_16FlashAttnFwdSm80INS1_25CollectiveMainloopFwdSm80ILi8ELi2ELb0EN4cute5tupleIJNS5_1CILi128EEENS7_ILi64EEENS7_ILi192EEEEEELi192ENS_6half_tEfNS_4arch4Sm80ELb1ELb0ELb1ELb1ELb0ELb1ELb1ELb0EEENS1_21CollectiveEpilogueFwdINS6_IJS8_SA_S9_EEENS6_IJNS7_ILi1EEESI_SI_EEESC_SE_Li256ELb1ELb1ELb0ELb0EEENS1_19SingleTileSchedulerILb1ELb0ELb1ELi128EEEEEEEEEvNT_6ParamsE --------------------------
	.section	.text._ZN7cutlass13device_kernelIN5flash19enable_sm80_to_sm89INS1_16FlashAttnFwdSm80INS1_25CollectiveMainloopFwdSm80ILi8ELi2ELb0EN4cute5tupleIJNS5_1CILi128EEENS7_ILi64EEENS7_ILi192EEEEEELi192ENS_6half_tEfNS_4arch4Sm80ELb1ELb0ELb1ELb1ELb0ELb1ELb1ELb0EEENS1_21CollectiveEpilogueFwdINS6_IJS8_SA_S9_EEENS6_IJNS7_ILi1EEESI_SI_EEESC_SE_Li256ELb1ELb1ELb0ELb0EEENS1_19SingleTileSchedulerILb1ELb0ELb1ELi128EEEEEEEEEvNT_6ParamsE,"ax",@progbits
	.align	128
.text._ZN7cutlass13device_kernelIN5flash19enable_sm80_to_sm89INS1_16FlashAttnFwdSm80INS1_25CollectiveMainloopFwdSm80ILi8ELi2ELb0EN4cute5tupleIJNS5_1CILi128EEENS7_ILi64EEENS7_ILi192EEEEEELi192ENS_6half_tEfNS_4arch4Sm80ELb1ELb0ELb1ELb1ELb0ELb1ELb1ELb0EEENS1_21CollectiveEpilogueFwdINS6_IJS8_SA_S9_EEENS6_IJNS7_ILi1EEESI_SI_EEESC_SE_Li256ELb1ELb1ELb0ELb0EEENS1_19SingleTileSchedulerILb1ELb0ELb1ELi128EEEEEEEEEvNT_6ParamsE:
        .type           _ZN7cutlass13device_kernelIN5flash19enable_sm80_to_sm89INS1_16FlashAttnFwdSm80INS1_25CollectiveMainloopFwdSm80ILi8ELi2ELb0EN4cute5tupleIJNS5_1CILi128EEENS7_ILi64EEENS7_ILi192EEEEEELi192ENS_6half_tEfNS_4arch4Sm80ELb1ELb0ELb1ELb1ELb0ELb1ELb1ELb0EEENS1_21CollectiveEpilogueFwdINS6_IJS8_SA_S9_EEENS6_IJNS7_ILi1EEESI_SI_EEESC_SE_Li256ELb1ELb1ELb0ELb0EEENS1_19SingleTileSchedulerILb1ELb0ELb1ELi128EEEEEEEEEvNT_6ParamsE,@function
        .size           _ZN7cutlass13device_kernelIN5flash19enable_sm80_to_sm89INS1_16FlashAttnFwdSm80INS1_25CollectiveMainloopFwdSm80ILi8ELi2ELb0EN4cute5tupleIJNS5_1CILi128EEENS7_ILi64EEENS7_ILi192EEEEEELi192ENS_6half_tEfNS_4arch4Sm80ELb1ELb0ELb1ELb1ELb0ELb1ELb1ELb0EEENS1_21CollectiveEpilogueFwdINS6_IJS8_SA_S9_EEENS6_IJNS7_ILi1EEESI_SI_EEESC_SE_Li256ELb1ELb1ELb0ELb0EEENS1_19SingleTileSchedulerILb1ELb0ELb1ELi128EEEEEEEEEvNT_6ParamsE,(.L_x_35 - _ZN7cutlass13device_kernelIN5flash19enable_sm80_to_sm89INS1_16FlashAttnFwdSm80INS1_25CollectiveMainloopFwdSm80ILi8ELi2ELb0EN4cute5tupleIJNS5_1CILi128EEENS7_ILi64EEENS7_ILi192EEEEEELi192ENS_6half_tEfNS_4arch4Sm80ELb1ELb0ELb1ELb1ELb0ELb1ELb1ELb0EEENS1_21CollectiveEpilogueFwdINS6_IJS8_SA_S9_EEENS6_IJNS7_ILi1EEESI_SI_EEESC_SE_Li256ELb1ELb1ELb0ELb0EEENS1_19SingleTileSchedulerILb1ELb0ELb1ELi128EEEEEEEEEvNT_6ParamsE)
        .other          _ZN7cutlass13device_kernelIN5flash19enable_sm80_to_sm89INS1_16FlashAttnFwdSm80INS1_25CollectiveMainloopFwdSm80ILi8ELi2ELb0EN4cute5tupleIJNS5_1CILi128EEENS7_ILi64EEENS7_ILi192EEEEEELi192ENS_6half_tEfNS_4arch4Sm80ELb1ELb0ELb1ELb1ELb0ELb1ELb1ELb0EEENS1_21CollectiveEpilogueFwdINS6_IJS8_SA_S9_EEENS6_IJNS7_ILi1EEESI_SI_EEESC_SE_Li256ELb1ELb1ELb0ELb0EEENS1_19SingleTileSchedulerILb1ELb0ELb1ELi128EEEEEEEEEvNT_6ParamsE,@"STO_CUDA_ENTRY STV_DEFAULT"
_ZN7cutlass13device_kernelIN5flash19enable_sm80_to_sm89INS1_16FlashAttnFwdSm80INS1_25CollectiveMainloopFwdSm80ILi8ELi2ELb0EN4cute5tupleIJNS5_1CILi128EEENS7_ILi64EEENS7_ILi192EEEEEELi192ENS_6half_tEfNS_4arch4Sm80ELb1ELb0ELb1ELb1ELb0ELb1ELb1ELb0EEENS1_21CollectiveEpilogueFwdINS6_IJS8_SA_S9_EEENS6_IJNS7_ILi1EEESI_SI_EEESC_SE_Li256ELb1ELb1ELb0ELb0EEENS1_19SingleTileSchedulerILb1ELb0ELb1ELi128EEEEEEEEEvNT_6ParamsE:
[----:B------:R-:W-:Y:S01]  /*0000*/  LDC R1, c[0x0][0x28] ;  /* 0x00000a00ff017b82 */ /* 0x000fe20000000800 */
[----:B------:R-:W-:Y:S05]  /*0010*/  EXIT ;  /* 0x000000000000794d */ /* 0x000fea0003800000 */
.L_x_17:
        /* <DEDUP_REMOVED lines=14> */
.L_x_35:


//--------------------- .nv.shared.reserved.0     --------------------------
	.section	.nv.shared.reserved.0,"aw",@nobits
	.weak		__nv_reservedSMEM_offset_0_alias
	.size		__nv_reservedSMEM_offset_0_alias, 0, 0
	.other		__nv_reservedSMEM_offset_0_alias,@"STO_CUDA_RESERVED_SHARED STV_DEFAULT"
__nv_reservedSMEM_offset_0_alias:
	.zero		0


//--------------------- .nv.global                --------------------------
	.section	.nv.global,"aw",@nobits
.nv.global:
	.type		_ZN74_INTERNAL_3207daf9_38_flash_fwd_hdim192_fp16_softcap_sm80_cu_1f2e7571_31754cute1_E,@object
	.size		_ZN74_INTERNAL_3207daf9_38_flash_fwd_hdim192_fp16_softcap_sm80_cu_1f2e7571_31754cute1_E,(_ZN74_INTERNAL_3207daf9_38_flash_fwd_hdim192_fp16_softcap_sm80_cu_1f2e7571_31754cuda3std3__45__cpo6cbeginE - _ZN74_INTERNAL_3207daf9_38_flash_fwd_hdim192_fp16_softcap_sm80_cu_1f2e7571_31754cute1_E)
_ZN74_INTERNAL_3207daf9_38_flash_fwd_hdim192_fp16_softcap_sm80_cu_1f2e7571_31754cute1_E:
	.zero		1
	.type		_ZN74_INTERNAL_3207daf9_38_flash_fwd_hdim192_fp16_softcap_sm80_cu_1f2e7571_31754cuda3std3__45__cpo6cbeginE,@object
	.size		_ZN74_INTERNAL_3207daf9_38_flash_fwd_hdim192_fp16_softcap_sm80_cu_1f2e7571_31754cuda3std3__45__cpo6cbeginE,(_ZN74_INTERNAL_3207daf9_38_flash_fwd_hdim192_fp16_softcap_sm80_cu_1f2e7571_31754cuda3std3__48in_placeE - _ZN74_INTERNAL_3207daf9_38_flash_fwd_hdim192_fp16_softcap_sm80_cu_1f2e7571_31754cuda3std3__45__cpo6cbeginE)
_ZN74_INTERNAL_3207daf9_38_flash_fwd_hdim192_fp16_softcap_sm80_cu_1f2e7571_31754cuda3std3__45__cpo6cbeginE:
	.zero		1
	.type		_ZN74_INTERNAL_3207daf9_38_flash_fwd_hdim192_fp16_softcap_sm80_cu_1f2e7571_31754cuda3std3__48in_placeE,@object
	.size		_ZN74_INTERNAL_3207daf9_38_flash_fwd_hdim192_fp16_softcap_sm80_cu_1f2e7571_31754cuda3std3__48in_placeE,(_ZN74_INTERNAL_3207daf9_38_flash_fwd_hdim192_fp16_softcap_sm80_cu_1f2e7571_31754cuda3std6ranges3__45__cpo9iter_moveE - _ZN74_INTERNAL_3207daf9_38_flash_fwd_hdim192_fp16_softcap_sm80_cu_1f2e7571_31754cuda3std3__48in_placeE)
_ZN74_INTERNAL_3207daf9_38_flash_fwd_hdim192_fp16_softcap_sm80_cu_1f2e7571_31754cuda3std3__48in_placeE:
	.zero		1
	.type		_ZN74_INTERNAL_3207daf9_38_flash_fwd_hdim192_fp16_softcap_sm80_cu_1f2e7571_31754cuda3std6ranges3__45__cpo9iter_moveE,@object
	.size		_ZN74_INTERNAL_3207daf9_38_flash_fwd_hdim192_fp16_softcap_sm80_cu_1f2e7571_31754cuda3std6ranges3__45__cpo9iter_moveE,(_ZN74_INTERNAL_3207daf9_38_flash_fwd_hdim192_fp16_softcap_sm80_cu_1f2e7571_31754cuda3std3__45__cpo5beginE - _ZN74_INTERNAL_3207daf9_38_flash_fwd_hdim192_fp16_softcap_sm80_cu_1f2e7571_31754cuda3std6ranges3__45__cpo9iter_moveE)
_ZN74_INTERNAL_3207daf9_38_flash_fwd_hdim192_fp16_softcap_sm80_cu_1f2e7571_31754cuda3std6ranges3__45__cpo9iter_moveE:
	.zero		1
	.type		_ZN74_INTERNAL_3207daf9_38_flash_fwd_hdim192_fp16_softcap_sm80_cu_1f2e7571_31754cuda3std3__45__cpo5beginE,@object
	.size		_ZN74_INTERNAL_3207daf9_38_flash_fwd_hdim192_fp16_softcap_sm80_cu_1f2e7571_31754cuda3std3__45__cpo5beginE,(_ZN74_INTERNAL_3207daf9_38_flash_fwd_hdim192_fp16_softcap_sm80_cu_1f2e7571_31754cuda3std3__476_GLOBAL__N__3207daf9_38_flash_fwd_hdim192_fp16_softcap_sm80_cu_1f2e7571_31756ignoreE - _ZN74_INTERNAL_3207daf9_38_flash_fwd_hdim192_fp16_softcap_sm80_cu_1f2e7571_31754cuda3std3__45__cpo5beginE)
_ZN74_INTERNAL_3207daf9_38_flash_fwd_hdim192_fp16_softcap_sm80_cu_1f2e7571_31754cuda3std3__45__cpo5beginE:
	.zero		1
	.type		_ZN74_INTERNAL_3207daf9_38_flash_fwd_hdim192_fp16_softcap_sm80_cu_1f2e7571_31754cuda3std3__476_GLOBAL__N__3207daf9_38_flash_fwd_hdim192_fp16_softcap_sm80_cu_1f2e7571_31756ignoreE,@object
	.size		_ZN74_INTERNAL_3207daf9_38_flash_fwd_hdim192_fp16_softcap_sm80_cu_1f2e7571_31754cuda3std3__476_GLOBAL__N__3207daf9_38_flash_fwd_hdim192_fp16_softcap_sm80_cu_1f2e7571_31756ignoreE,(_ZN74_INTERNAL_3207daf9_38_flash_fwd_hdim192_fp16_softcap_sm80_cu_1f2e7571_31754cute7productE - _ZN74_INTERNAL_3207daf9_38_flash_fwd_hdim192_fp16_softcap_sm80_cu_1f2e7571_31754cuda3std3__476_GLOBAL__N__3207daf9_38_flash_fwd_hdim192_fp16_softcap_sm80_cu_1f2e7571_31756ignoreE)
_ZN74_INTERNAL_3207daf9_38_flash_fwd_hdim192_fp16_softcap_sm80_cu_1f2e7571_31754cuda3std3__476_GLOBAL__N__3207daf9_38_flash_fwd_hdim192_fp16_softcap_sm80_cu_1f2e7571_31756ignoreE:
	.zero		1
	.type		_ZN74_INTERNAL_3207daf9_38_flash_fwd_hdim192_fp16_softcap_sm80_cu_1f2e7571_31754cute7productE,@object
	.size		_ZN74_INTERNAL_3207daf9_38_flash_fwd_hdim192_fp16_softcap_sm80_cu_1f2e7571_31754cute7productE,(_ZN74_INTERNAL_3207daf9_38_flash_fwd_hdim192_fp16_softcap_sm80_cu_1f2e7571_31754cuda3std3__45__cpo3endE - _ZN74_INTERNAL_3207daf9_38_flash_fwd_hdim192_fp16_softcap_sm80_cu_1f2e7571_31754cute7productE)
_ZN74_INTERNAL_3207daf9_38_flash_fwd_hdim192_fp16_softcap_sm80_cu_1f2e7571_31754cute7productE:
	.zero		1
	.type		_ZN74_INTERNAL_3207daf9_38_flash_fwd_hdim192_fp16_softcap_sm80_cu_1f2e7571_31754cuda3std3__45__cpo3endE,@object
	.size		_ZN74_INTERNAL_3207daf9_38_flash_fwd_hdim192_fp16_softcap_sm80_cu_1f2e7571_31754cuda3std3__45__cpo3endE,(_ZN74_INTERNAL_3207daf9_38_flash_fwd_hdim192_fp16_softcap_sm80_cu_1f2e7571_31754cuda3std3__419piecewise_constructE - _ZN74_INTERNAL_3207daf9_38_flash_fwd_hdim192_fp16_softcap_sm80_cu_1f2e7571_31754cuda3std3__45__cpo3endE)
_ZN74_INTERNAL_3207daf9_38_flash_fwd_hdim192_fp16_softcap_sm80_cu_1f2e7571_31754cuda3std3__45__cpo3endE:
	.zero		1
	.type		_ZN74_INTERNAL_3207daf9_38_flash_fwd_hdim192_fp16_softcap_sm80_cu_1f2e7571_31754cuda3std3__419piecewise_constructE,@object
	.size		_ZN74_INTERNAL_3207daf9_38_flash_fwd_hdim192_fp16_softcap_sm80_cu_1f2e7571_31754cuda3std3__419piecewise_constructE,(_ZN74_INTERNAL_3207daf9_38_flash_fwd_hdim192_fp16_softcap_sm80_cu_1f2e7571_31754cuda3std3__45__cpo4cendE - _ZN74_INTERNAL_3207daf9_38_flash_fwd_hdim192_fp16_softcap_sm80_cu_1f2e7571_31754cuda3std3__419piecewise_constructE)
_ZN74_INTERNAL_3207daf9_38_flash_fwd_hdim192_fp16_softcap_sm80_cu_1f2e7571_31754cuda3std3__419piecewise_constructE:
	.zero		1
	.type		_ZN74_INTERNAL_3207daf9_38_flash_fwd_hdim192_fp16_softcap_sm80_cu_1f2e7571_31754cuda3std3__45__cpo4cendE,@object
	.size		_ZN74_INTERNAL_3207daf9_38_flash_fwd_hdim192_fp16_softcap_sm80_cu_1f2e7571_31754cuda3std3__45__cpo4cendE,(_ZN74_INTERNAL_3207daf9_38_flash_fwd_hdim192_fp16_softcap_sm80_cu_1f2e7571_31754cuda3std6ranges3__45__cpo4swapE - _ZN74_INTERNAL_3207daf9_38_flash_fwd_hdim192_fp16_softcap_sm80_cu_1f2e7571_31754cuda3std3__45__cpo4cendE)
_ZN74_INTERNAL_3207daf9_38_flash_fwd_hdim192_fp16_softcap_sm80_cu_1f2e7571_31754cuda3std3__45__cpo4cendE:
	.zero		1
	.type		_ZN74_INTERNAL_3207daf9_38_flash_fwd_hdim192_fp16_softcap_sm80_cu_1f2e7571_31754cuda3std6ranges3__45__cpo4swapE,@object
	.size		_ZN74_INTERNAL_3207daf9_38_flash_fwd_hdim192_fp16_softcap_sm80_cu_1f2e7571_31754cuda3std6ranges3__45__cpo4swapE,(.L_7 - _ZN74_INTERNAL_3207daf9_38_flash_fwd_hdim192_fp16_softcap_sm80_cu_1f2e7571_31754cuda3std6ranges3__45__cpo4swapE)
_ZN74_INTERNAL_3207daf9_38_flash_fwd_hdim192_fp16_softcap_sm80_cu_1f2e7571_31754cuda3std6ranges3__45__cpo4swapE:
	.zero		1
.L_7:


//--------------------- .nv.constant0._ZN7cutlass13device_kernelIN5flash19enable_sm80_to_sm89INS1_16FlashAttnFwdSm80INS1_25CollectiveMainloopFwdSm80ILi8ELi1ELb1EN4cute5tupleIJNS5_1CILi128EEENS7_ILi96EEENS7_ILi192EEEEEELi192ENS_6half_tEfNS_4arch4Sm80ELb0ELb0ELb1ELb0ELb0ELb0ELb1ELb0EEENS1_21CollectiveEpilogueFwdINS6_IJS8_SA_S9_EEENS6_IJNS7_ILi1EEESI_SI_EEESC_SE_Li256ELb0ELb1ELb0ELb0EEENS1_19SingleTileSchedulerILb0ELb0ELb1ELi128EEEEEEEEEvNT_6ParamsE --------------------------
	.section	.nv.constant0._ZN7cutlass13device_kernelIN5flash19enable_sm80_to_sm89INS1_16FlashAttnFwdSm80INS1_25CollectiveMainloopFwdSm80ILi8ELi1ELb1EN4cute5tupleIJNS5_1CILi128EEENS7_ILi96EEENS7_ILi192EEEEEELi192ENS_6half_tEfNS_4arch4Sm80ELb0ELb0ELb1ELb0ELb0ELb0ELb1ELb0EEENS1_21CollectiveEpilogueFwdINS6_IJS8_SA_S9_EEENS6_IJNS7_ILi1EEESI_SI_EEESC_SE_Li256ELb0ELb1ELb0ELb0EEENS1_19SingleTileSchedulerILb0ELb0ELb1ELi128EEEEEEEEEvNT_6ParamsE,"a",@progbits
	.sectionflags	@""
	.align	4
.nv.constant0._ZN7cutlass13device_kernelIN5flash19enable_sm80_to_sm89INS1_16FlashAttnFwdSm80INS1_25CollectiveMainloopFwdSm80ILi8ELi1ELb1EN4cute5tupleIJNS5_1CILi128EEENS7_ILi96EEENS7_ILi192EEEEEELi192ENS_6half_tEfNS_4arch4Sm80ELb0ELb0ELb1ELb0ELb0ELb0ELb1ELb0EEENS1_21CollectiveEpilogueFwdINS6_IJS8_SA_S9_EEENS6_IJNS7_ILi1EEESI_SI_EEESC_SE_Li256ELb0ELb1ELb0ELb0EEENS1_19SingleTileSchedulerILb0ELb0ELb1ELi128EEEEEEEEEvNT_6ParamsE:
	.zero		1576


//--------------------- .nv.constant0._ZN7cutlass13device_kernelIN5flash19enable_sm80_to_sm89INS1_16FlashAttnFwdSm80INS1_25CollectiveMainloopFwdSm80ILi8ELi1ELb1EN4cute5tupleIJNS5_1CILi128EEENS7_ILi96EEENS7_ILi192EEEEEELi192ENS_6half_tEfNS_4arch4Sm80ELb0ELb0ELb1ELb1ELb0ELb0ELb1ELb0EEENS1_21CollectiveEpilogueFwdINS6_IJS8_SA_S9_EEENS6_IJNS7_ILi1EEESI_SI_EEESC_SE_Li256ELb1ELb1ELb0ELb0EEENS1_19SingleTileSchedulerILb1ELb0ELb1ELi128EEEEEEEEEvNT_6ParamsE --------------------------
	.section	.nv.constant0._ZN7cutlass13device_kernelIN5flash19enable_sm80_to_sm89INS1_16FlashAttnFwdSm80INS1_25CollectiveMainloopFwdSm80ILi8ELi1ELb1EN4cute5tupleIJNS5_1CILi128EEENS7_ILi96EEENS7_ILi192EEEEEELi192ENS_6half_tEfNS_4arch4Sm80ELb0ELb0ELb1ELb1ELb0ELb0ELb1ELb0EEENS1_21CollectiveEpilogueFwdINS6_IJS8_SA_S9_EEENS6_IJNS7_ILi1EEESI_SI_EEESC_SE_Li256ELb1ELb1ELb0ELb0EEENS1_19SingleTileSchedulerILb1ELb0ELb1ELi128EEEEEEEEEvNT_6ParamsE,"a",@progbits
	.sectionflags	@""
	.align	4
.nv.constant0._ZN7cutlass13device_kernelIN5flash19enable_sm80_to_sm89INS1_16FlashAttnFwdSm80INS1_25CollectiveMainloopFwdSm80ILi8ELi1ELb1EN4cute5tupleIJNS5_1CILi128EEENS7_ILi96EEENS7_ILi192EEEEEELi192ENS_6half_tEfNS_4arch4Sm80ELb0ELb0ELb1ELb1ELb0ELb0ELb1ELb0EEENS1_21CollectiveEpilogueFwdINS6_IJS8_SA_S9_EEENS6_IJNS7_ILi1EEESI_SI_EEESC_SE_Li256ELb1ELb1ELb0ELb0EEENS1_19SingleTileSchedulerILb1ELb0ELb1ELi128EEEEEEEEEvNT_6ParamsE:
	.zero		1576


//--------------------- .nv.constant0._ZN7cutlass13device_kernelIN5flash19enable_sm80_to_sm89INS1_16FlashAttnFwdSm80INS1_25CollectiveMainloopFwdSm80ILi8ELi1ELb0EN4cute5tupleIJNS5_1CILi128EEENS7_ILi64EEENS7_ILi192EEEEEELi192ENS_6half_tEfNS_4arch4Sm80ELb0ELb0ELb1ELb1ELb0ELb1ELb1ELb0EEENS1_21CollectiveEpilogueFwdINS6_IJS8_SA_S9_EEENS6_IJNS7_ILi1EEESI_SI_EEESC_SE_Li256ELb1ELb1ELb0ELb0EEENS1_19SingleTileSchedulerILb1ELb0ELb1ELi128EEEEEEEEEvNT_6ParamsE --------------------------
	.section	.nv.constant0._ZN7cutlass13device_kernelIN5flash19enable_sm80_to_sm89INS1_16FlashAttnFwdSm80INS1_25CollectiveMainloopFwdSm80ILi8ELi1ELb0EN4cute5tupleIJNS5_1CILi128EEENS7_ILi64EEENS7_ILi192EEEEEELi192ENS_6half_tEfNS_4arch4Sm80ELb0ELb0ELb1ELb1ELb0ELb1ELb1ELb0EEENS1_21CollectiveEpilogueFwdINS6_IJS8_SA_S9_EEENS6_IJNS7_ILi1EEESI_SI_EEESC_SE_Li256ELb1ELb1ELb0ELb0EEENS1_19SingleTileSchedulerILb1ELb0ELb1ELi128EEEEEEEEEvNT_6ParamsE,"a",@progbits
	.sectionflags	@""
	.align	4
.nv.constant0._ZN7cutlass13device_kernelIN5flash19enable_sm80_to_sm89INS1_16FlashAttnFwdSm80INS1_25CollectiveMainloopFwdSm80ILi8ELi1ELb0EN4cute5tupleIJNS5_1CILi128EEENS7_ILi64EEENS7_ILi192EEEEEELi192ENS_6half_tEfNS_4arch4Sm80ELb0ELb0ELb1ELb1ELb0ELb1ELb1ELb0EEENS1_21CollectiveEpilogueFwdINS6_IJS8_SA_S9_EEENS6_IJNS7_ILi1EEESI_SI_EEESC_SE_Li256ELb1ELb1ELb0ELb0EEENS1_19SingleTileSchedulerILb1ELb0ELb1ELi128EEEEEEEEEvNT_6ParamsE:
	.zero		1576


//--------------------- .nv.constant0._ZN7cutlass13device_kernelIN5flash19enable_sm80_to_sm89INS1_16FlashAttnFwdSm80INS1_25CollectiveMainloopFwdSm80ILi8ELi1ELb0EN4cute5tupleIJNS5_1CILi128EEENS7_ILi64EEENS7_ILi192EEEEEELi192ENS_6half_tEfNS_4arch4Sm80ELb0ELb1ELb1ELb0ELb0ELb0ELb1ELb0EEENS1_21CollectiveEpilogueFwdINS6_IJS8_SA_S9_EEENS6_IJNS7_ILi1EEESI_SI_EEESC_SE_Li256ELb0ELb1ELb0ELb0EEENS1_19SingleTileSchedulerILb0ELb0ELb1ELi128EEEEEEEEEvNT_6ParamsE --------------------------
	.section	.nv.constant0._ZN7cutlass13device_kernelIN5flash19enable_sm80_to_sm89INS1_16FlashAttnFwdSm80INS1_25CollectiveMainloopFwdSm80ILi8ELi1ELb0EN4cute5tupleIJNS5_1CILi128EEENS7_ILi64EEENS7_ILi192EEEEEELi192ENS_6half_tEfNS_4arch4Sm80ELb0ELb1ELb1ELb0ELb0ELb0ELb1ELb0EEENS1_21CollectiveEpilogueFwdINS6_IJS8_SA_S9_EEENS6_IJNS7_ILi1EEESI_SI_EEESC_SE_Li256ELb0ELb1ELb0ELb0EEENS1_19SingleTileSchedulerILb0ELb0ELb1ELi128EEEEEEEEEvNT_6ParamsE,"a",@progbits
	.sectionflags	@""
	.align	4
.nv.constant0._ZN7cutlass13device_kernelIN5flash19enable_sm80_to_sm89INS1_16FlashAttnFwdSm80INS1_25CollectiveMainloopFwdSm80ILi8ELi1ELb0EN4cute5tupleIJNS5_1CILi128EEENS7_ILi64EEENS7_ILi192EEEEEELi192ENS_6half_tEfNS_4arch4Sm80ELb0ELb1ELb1ELb0ELb0ELb0ELb1ELb0EEENS1_21CollectiveEpilogueFwdINS6_IJS8_SA_S9_EEENS6_IJNS7_ILi1EEESI_SI_EEESC_SE_Li256ELb0ELb1ELb0ELb0EEENS1_19SingleTileSchedulerILb0ELb0ELb1ELi128EEEEEEEEEvNT_6ParamsE:
	.zero		1576


//--------------------- .nv.constant0._ZN7cutlass13device_kernelIN5flash19enable_sm80_to_sm89INS1_16FlashAttnFwdSm80INS1_25CollectiveMainloopFwdSm80ILi8ELi1ELb0EN4cute5tupleIJNS5_1CILi128EEENS7_ILi64EEENS7_ILi192EEEEEELi192ENS_6half_tEfNS_4arch4Sm80ELb0ELb1ELb1ELb1ELb0ELb0ELb1ELb0EEENS1_21CollectiveEpilogueFwdINS6_IJS8_SA_S9_EEENS6_IJNS7_ILi1EEESI_SI_EEESC_SE_Li256ELb1ELb1ELb0ELb0EEENS1_19SingleTileSchedulerILb1ELb0ELb1ELi128EEEEEEEEEvNT_6ParamsE --------------------------
	.section	.nv.constant0._ZN7cutlass13device_kernelIN5flash19enable_sm80_to_sm89INS1_16FlashAttnFwdSm80INS1_25CollectiveMainloopFwdSm80ILi8ELi1ELb0EN4cute5tupleIJNS5_1CILi128EEENS7_ILi64EEENS7_ILi192EEEEEELi192ENS_6half_tEfNS_4arch4Sm80ELb0ELb1ELb1ELb1ELb0ELb0ELb1ELb0EEENS1_21CollectiveEpilogueFwdINS6_IJS8_SA_S9_EEENS6_IJNS7_ILi1EEESI_SI_EEESC_SE_Li256ELb1ELb1ELb0ELb0EEENS1_19SingleTileSchedulerILb1ELb0ELb1ELi128EEEEEEEEEvNT_6ParamsE,"a",@progbits
	.sectionflags	@""
	.align	4
.nv.constant0._ZN7cutlass13device_kernelIN5flash19enable_sm80_to_sm89INS1_16FlashAttnFwdSm80INS1_25CollectiveMainloopFwdSm80ILi8ELi1ELb0EN4cute5tupleIJNS5_1CILi128EEENS7_ILi64EEENS7_ILi192EEEEEELi192ENS_6half_tEfNS_4arch4Sm80ELb0ELb1ELb1ELb1ELb0ELb0ELb1ELb0EEENS1_21CollectiveEpilogueFwdINS6_IJS8_SA_S9_EEENS6_IJNS7_ILi1EEESI_SI_EEESC_SE_Li256ELb1ELb1ELb0ELb0EEENS1_19SingleTileSchedulerILb1ELb0ELb1ELi128EEEEEEEEEvNT_6ParamsE:
	.zero		1576


//--------------------- .nv.constant0._ZN7cutlass13device_kernelIN5flash19enable_sm80_to_sm89INS1_16FlashAttnFwdSm80INS1_25CollectiveMainloopFwdSm80ILi8ELi1ELb0EN4cute5tupleIJNS5_1CILi128EEENS7_ILi64EEENS7_ILi192EEEEEELi192ENS_6half_tEfNS_4arch4Sm80ELb0ELb1ELb1ELb1ELb0ELb1ELb1ELb0EEENS1_21CollectiveEpilogueFwdINS6_IJS8_SA_S9_EEENS6_IJNS7_ILi1EEESI_SI_EEESC_SE_Li256ELb1ELb1ELb0ELb0EEENS1_19SingleTileSchedulerILb1ELb0ELb1ELi128EEEEEEEEEvNT_6ParamsE --------------------------
	.section	.nv.constant0._ZN7cutlass13device_kernelIN5flash19enable_sm80_to_sm89INS1_16FlashAttnFwdSm80INS1_25CollectiveMainloopFwdSm80ILi8ELi1ELb0EN4cute5tupleIJNS5_1CILi128EEENS7_ILi64EEENS7_ILi192EEEEEELi192ENS_6half_tEfNS_4arch4Sm80ELb0ELb1ELb1ELb1ELb0ELb1ELb1ELb0EEENS1_21CollectiveEpilogueFwdINS6_IJS8_SA_S9_EEENS6_IJNS7_ILi1EEESI_SI_EEESC_SE_Li256ELb1ELb1ELb0ELb0EEENS1_19SingleTileSchedulerILb1ELb0ELb1ELi128EEEEEEEEEvNT_6ParamsE,"a",@progbits
	.sectionflags	@""
	.align	4
.nv.constant0._ZN7cutlass13device_kernelIN5flash19enable_sm80_to_sm89INS1_16FlashAttnFwdSm80INS1_25CollectiveMainloopFwdSm80ILi8ELi1ELb0EN4cute5tupleIJNS5_1CILi128EEENS7_ILi64EEENS7_ILi192EEEEEELi192ENS_6half_tEfNS_4arch4Sm80ELb0ELb1ELb1ELb1ELb0ELb1ELb1ELb0EEENS1_21CollectiveEpilogueFwdINS6_IJS8_SA_S9_EEENS6_IJNS7_ILi1EEESI_SI_EEESC_SE_Li256ELb1ELb1ELb0ELb0EEENS1_19SingleTileSchedulerILb1ELb0ELb1ELi128EEEEEEEEEvNT_6ParamsE:
	.zero		1576


//--------------------- .nv.constant0._ZN7cutlass13device_kernelIN5flash19enable_sm80_to_sm89INS1_16FlashAttnFwdSm80INS1_25CollectiveMainloopFwdSm80ILi8ELi1ELb1EN4cute5tupleIJNS5_1CILi128EEENS7_ILi96EEENS7_ILi192EEEEEELi192ENS_6half_tEfNS_4arch4Sm80ELb1ELb0ELb1ELb0ELb0ELb0ELb1ELb0EEENS1_21CollectiveEpilogueFwdINS6_IJS8_SA_S9_EEENS6_IJNS7_ILi1EEESI_SI_EEESC_SE_Li256ELb0ELb1ELb0ELb0EEENS1_30DynamicPersistentTileSchedulerILi256ELi256ELb0ELb1ELb0EEEEEEEEEvNT_6ParamsE --------------------------
	.section	.nv.constant0._ZN7cutlass13device_kernelIN5flash19enable_sm80_to_sm89INS1_16FlashAttnFwdSm80INS1_25CollectiveMainloopFwdSm80ILi8ELi1ELb1EN4cute5tupleIJNS5_1CILi128EEENS7_ILi96EEENS7_ILi192EEEEEELi192ENS_6half_tEfNS_4arch4Sm80ELb1ELb0ELb1ELb0ELb0ELb0ELb1ELb0EEENS1_21CollectiveEpilogueFwdINS6_IJS8_SA_S9_EEENS6_IJNS7_ILi1EEESI_SI_EEESC_SE_Li256ELb0ELb1ELb0ELb0EEENS1_30DynamicPersistentTileSchedulerILi256ELi256ELb0ELb1ELb0EEEEEEEEEvNT_6ParamsE,"a",@progbits
	.sectionflags	@""
	.align	4
.nv.constant0._ZN7cutlass13device_kernelIN5flash19enable_sm80_to_sm89INS1_16FlashAttnFwdSm80INS1_25CollectiveMainloopFwdSm80ILi8ELi1ELb1EN4cute5tupleIJNS5_1CILi128EEENS7_ILi96EEENS7_ILi192EEEEEELi192ENS_6half_tEfNS_4arch4Sm80ELb1ELb0ELb1ELb0ELb0ELb0ELb1ELb0EEENS1_21CollectiveEpilogueFwdINS6_IJS8_SA_S9_EEENS6_IJNS7_ILi1EEESI_SI_EEESC_SE_Li256ELb0ELb1ELb0ELb0EEENS1_30DynamicPersistentTileSchedulerILi256ELi256ELb0ELb1ELb0EEEEEEEEEvNT_6ParamsE:
	.zero		1592


//--------------------- .nv.constant0._ZN7cutlass13device_kernelIN5flash19enable_sm80_to_sm89INS1_16FlashAttnFwdSm80INS1_25CollectiveMainloopFwdSm80ILi8ELi1ELb1EN4cute5tupleIJNS5_1CILi128EEENS7_ILi96EEENS7_ILi192EEEEEELi192ENS_6half_tEfNS_4arch4Sm80ELb1ELb0ELb1ELb1ELb0ELb0ELb1ELb0EEENS1_21CollectiveEpilogueFwdINS6_IJS8_SA_S9_EEENS6_IJNS7_ILi1EEESI_SI_EEESC_SE_Li256ELb1ELb1ELb0ELb0EEENS1_19SingleTileSchedulerILb1ELb0ELb1ELi128EEEEEEEEEvNT_6ParamsE --------------------------
	.section	.nv.constant0._ZN7cutlass13device_kernelIN5flash19enable_sm80_to_sm89INS1_16FlashAttnFwdSm80INS1_25CollectiveMainloopFwdSm80ILi8ELi1ELb1EN4cute5tupleIJNS5_1CILi128EEENS7_ILi96EEENS7_ILi192EEEEEELi192ENS_6half_tEfNS_4arch4Sm80ELb1ELb0ELb1ELb1ELb0ELb0ELb1ELb0EEENS1_21CollectiveEpilogueFwdINS6_IJS8_SA_S9_EEENS6_IJNS7_ILi1EEESI_SI_EEESC_SE_Li256ELb1ELb1ELb0ELb0EEENS1_19SingleTileSchedulerILb1ELb0ELb1ELi128EEEEEEEEEvNT_6ParamsE,"a",@progbits
	.sectionflags	@""
	.align	4
.nv.constant0._ZN7cutlass13device_kernelIN5flash19enable_sm80_to_sm89INS1_16FlashAttnFwdSm80INS1_25CollectiveMainloopFwdSm80ILi8ELi1ELb1EN4cute5tupleIJNS5_1CILi128EEENS7_ILi96EEENS7_ILi192EEEEEELi192ENS_6half_tEfNS_4arch4Sm80ELb1ELb0ELb1ELb1ELb0ELb0ELb1ELb0EEENS1_21CollectiveEpilogueFwdINS6_IJS8_SA_S9_EEENS6_IJNS7_ILi1EEESI_SI_EEESC_SE_Li256ELb1ELb1ELb0ELb0EEENS1_19SingleTileSchedulerILb1ELb0ELb1ELi128EEEEEEEEEvNT_6ParamsE:
	.zero		1576


//--------------------- .nv.constant0._ZN7cutlass13device_kernelIN5flash19enable_sm80_to_sm89INS1_16FlashAttnFwdSm80INS1_25CollectiveMainloopFwdSm80ILi8ELi1ELb0EN4cute5tupleIJNS5_1CILi128EEENS7_ILi64EEENS7_ILi192EEEEEELi192ENS_6half_tEfNS_4arch4Sm80ELb1ELb0ELb1ELb1ELb0ELb1ELb1ELb0EEENS1_21CollectiveEpilogueFwdINS6_IJS8_SA_S9_EEENS6_IJNS7_ILi1EEESI_SI_EEESC_SE_Li256ELb1ELb1ELb0ELb0EEENS1_19SingleTileSchedulerILb1ELb0ELb1ELi128EEEEEEEEEvNT_6ParamsE --------------------------
	.section	.nv.constant0._ZN7cutlass13device_kernelIN5flash19enable_sm80_to_sm89INS1_16FlashAttnFwdSm80INS1_25CollectiveMainloopFwdSm80ILi8ELi1ELb0EN4cute5tupleIJNS5_1CILi128EEENS7_ILi64EEENS7_ILi192EEEEEELi192ENS_6half_tEfNS_4arch4Sm80ELb1ELb0ELb1ELb1ELb0ELb1ELb1ELb0EEENS1_21CollectiveEpilogueFwdINS6_IJS8_SA_S9_EEENS6_IJNS7_ILi1EEESI_SI_EEESC_SE_Li256ELb1ELb1ELb0ELb0EEENS1_19SingleTileSchedulerILb1ELb0ELb1ELi128EEEEEEEEEvNT_6ParamsE,"a",@progbits
	.sectionflags	@""
	.align	4
.nv.constant0._ZN7cutlass13device_kernelIN5flash19enable_sm80_to_sm89INS1_16FlashAttnFwdSm80INS1_25CollectiveMainloopFwdSm80ILi8ELi1ELb0EN4cute5tupleIJNS5_1CILi128EEENS7_ILi64EEENS7_ILi192EEEEEELi192ENS_6half_tEfNS_4arch4Sm80ELb1ELb0ELb1ELb1ELb0ELb1ELb1ELb0EEENS1_21CollectiveEpilogueFwdINS6_IJS8_SA_S9_EEENS6_IJNS7_ILi1EEESI_SI_EEESC_SE_Li256ELb1ELb1ELb0ELb0EEENS1_19SingleTileSchedulerILb1ELb0ELb1ELi128EEEEEEEEEvNT_6ParamsE:
	.zero		1576


//--------------------- .nv.constant0._ZN7cutlass13device_kernelIN5flash19enable_sm80_to_sm89INS1_16FlashAttnFwdSm80INS1_25CollectiveMainloopFwdSm80ILi8ELi2ELb1EN4cute5tupleIJNS5_1CILi128EEENS7_ILi96EEENS7_ILi192EEEEEELi192ENS_6half_tEfNS_4arch4Sm80ELb0ELb0ELb1ELb0ELb0ELb0ELb1ELb0EEENS1_21CollectiveEpilogueFwdINS6_IJS8_SA_S9_EEENS6_IJNS7_ILi1EEESI_SI_EEESC_SE_Li256ELb0ELb1ELb0ELb0EEENS1_19SingleTileSchedulerILb0ELb0ELb1ELi128EEEEEEEEEvNT_6ParamsE --------------------------
	.section	.nv.constant0._ZN7cutlass13device_kernelIN5flash19enable_sm80_to_sm89INS1_16FlashAttnFwdSm80INS1_25CollectiveMainloopFwdSm80ILi8ELi2ELb1EN4cute5tupleIJNS5_1CILi128EEENS7_ILi96EEENS7_ILi192EEEEEELi192ENS_6half_tEfNS_4arch4Sm80ELb0ELb0ELb1ELb0ELb0ELb0ELb1ELb0EEENS1_21CollectiveEpilogueFwdINS6_IJS8_SA_S9_EEENS6_IJNS7_ILi1EEESI_SI_EEESC_SE_Li256ELb0ELb1ELb0ELb0EEENS1_19SingleTileSchedulerILb0ELb0ELb1ELi128EEEEEEEEEvNT_6ParamsE,"a",@progbits
	.sectionflags	@""
	.align	4
.nv.constant0._ZN7cutlass13device_kernelIN5flash19enable_sm80_to_sm89INS1_16FlashAttnFwdSm80INS1_25CollectiveMainloopFwdSm80ILi8ELi2ELb1EN4cute5tupleIJNS5_1CILi128EEENS7_ILi96EEENS7_ILi192EEEEEELi192ENS_6half_tEfNS_4arch4Sm80ELb0ELb0ELb1ELb0ELb0ELb0ELb1ELb0EEENS1_21CollectiveEpilogueFwdINS6_IJS8_SA_S9_EEENS6_IJNS7_ILi1EEESI_SI_EEESC_SE_Li256ELb0ELb1ELb0ELb0EEENS1_19SingleTileSchedulerILb0ELb0ELb1ELi128EEEEEEEEEvNT_6ParamsE:
	.zero		1576


//--------------------- .nv.constant0._ZN7cutlass13device_kernelIN5flash19enable_sm80_to_sm89INS1_16FlashAttnFwdSm80INS1_25CollectiveMainloopFwdSm80ILi8ELi2ELb1EN4cute5tupleIJNS5_1CILi128EEENS7_ILi96EEENS7_ILi192EEEEEELi192ENS_6half_tEfNS_4arch4Sm80ELb0ELb0ELb1ELb1ELb0ELb0ELb1ELb0EEENS1_21CollectiveEpilogueFwdINS6_IJS8_SA_S9_EEENS6_IJNS7_ILi1EEESI_SI_EEESC_SE_Li256ELb1ELb1ELb0ELb0EEENS1_19SingleTileSchedulerILb1ELb0ELb1ELi128EEEEEEEEEvNT_6ParamsE --------------------------
	.section	.nv.constant0._ZN7cutlass13device_kernelIN5flash19enable_sm80_to_sm89INS1_16FlashAttnFwdSm80INS1_25CollectiveMainloopFwdSm80ILi8ELi2ELb1EN4cute5tupleIJNS5_1CILi128EEENS7_ILi96EEENS7_ILi192EEEEEELi192ENS_6half_tEfNS_4arch4Sm80ELb0ELb0ELb1ELb1ELb0ELb0ELb1ELb0EEENS1_21CollectiveEpilogueFwdINS6_IJS8_SA_S9_EEENS6_IJNS7_ILi1EEESI_SI_EEESC_SE_Li256ELb1ELb1ELb0ELb0EEENS1_19SingleTileSchedulerILb1ELb0ELb1ELi128EEEEEEEEEvNT_6ParamsE,"a",@progbits
	.sectionflags	@""
	.align	4
.nv.constant0._ZN7cutlass13device_kernelIN5flash19enable_sm80_to_sm89INS1_16FlashAttnFwdSm80INS1_25CollectiveMainloopFwdSm80ILi8ELi2ELb1EN4cute5tupleIJNS5_1CILi128EEENS7_ILi96EEENS7_ILi192EEEEEELi192ENS_6half_tEfNS_4arch4Sm80ELb0ELb0ELb1ELb1ELb0ELb0ELb1ELb0EEENS1_21CollectiveEpilogueFwdINS6_IJS8_SA_S9_EEENS6_IJNS7_ILi1EEESI_SI_EEESC_SE_Li256ELb1ELb1ELb0ELb0EEENS1_19SingleTileSchedulerILb1ELb0ELb1ELi128EEEEEEEEEvNT_6ParamsE:
	.zero		1576


//--------------------- .nv.constant0._ZN7cutlass13device_kernelIN5flash19enable_sm80_to_sm89INS1_16FlashAttnFwdSm80INS1_25CollectiveMainloopFwdSm80ILi8ELi2ELb0EN4cute5tupleIJNS5_1CILi128EEENS7_ILi64EEENS7_ILi192EEEEEELi192ENS_6half_tEfNS_4arch4Sm80ELb0ELb0ELb1ELb1ELb0ELb1ELb1ELb0EEENS1_21CollectiveEpilogueFwdINS6_IJS8_SA_S9_EEENS6_IJNS7_ILi1EEESI_SI_EEESC_SE_Li256ELb1ELb1ELb0ELb0EEENS1_19SingleTileSchedulerILb1ELb0ELb1ELi128EEEEEEEEEvNT_6ParamsE --------------------------
	.section	.nv.constant0._ZN7cutlass13device_kernelIN5flash19enable_sm80_to_sm89INS1_16FlashAttnFwdSm80INS1_25CollectiveMainloopFwdSm80ILi8ELi2ELb0EN4cute5tupleIJNS5_1CILi128EEENS7_ILi64EEENS7_ILi192EEEEEELi192ENS_6half_tEfNS_4arch4Sm80ELb0ELb0ELb1ELb1ELb0ELb1ELb1ELb0EEENS1_21CollectiveEpilogueFwdINS6_IJS8_SA_S9_EEENS6_IJNS7_ILi1EEESI_SI_EEESC_SE_Li256ELb1ELb1ELb0ELb0EEENS1_19SingleTileSchedulerILb1ELb0ELb1ELi128EEEEEEEEEvNT_6ParamsE,"a",@progbits
	.sectionflags	@""
	.align	4
.nv.constant0._ZN7cutlass13device_kernelIN5flash19enable_sm80_to_sm89INS1_16FlashAttnFwdSm80INS1_25CollectiveMainloopFwdSm80ILi8ELi2ELb0EN4cute5tupleIJNS5_1CILi128EEENS7_ILi64EEENS7_ILi192EEEEEELi192ENS_6half_tEfNS_4arch4Sm80ELb0ELb0ELb1ELb1ELb0ELb1ELb1ELb0EEENS1_21CollectiveEpilogueFwdINS6_IJS8_SA_S9_EEENS6_IJNS7_ILi1EEESI_SI_EEESC_SE_Li256ELb1ELb1ELb0ELb0EEENS1_19SingleTileSchedulerILb1ELb0ELb1ELi128EEEEEEEEEvNT_6ParamsE:
	.zero		1576


//--------------------- .nv.constant0._ZN7cutlass13device_kernelIN5flash19enable_sm80_to_sm89INS1_16FlashAttnFwdSm80INS1_25CollectiveMainloopFwdSm80ILi8ELi2ELb0EN4cute5tupleIJNS5_1CILi128EEENS7_ILi64EEENS7_ILi192EEEEEELi192ENS_6half_tEfNS_4arch4Sm80ELb0ELb1ELb1ELb0ELb0ELb0ELb1ELb0EEENS1_21CollectiveEpilogueFwdINS6_IJS8_SA_S9_EEENS6_IJNS7_ILi1EEESI_SI_EEESC_SE_Li256ELb0ELb1ELb0ELb0EEENS1_19SingleTileSchedulerILb0ELb0ELb1ELi128EEEEEEEEEvNT_6ParamsE --------------------------
	.section	.nv.constant0._ZN7cutlass13device_kernelIN5flash19enable_sm80_to_sm89INS1_16FlashAttnFwdSm80INS1_25CollectiveMainloopFwdSm80ILi8ELi2ELb0EN4cute5tupleIJNS5_1CILi128EEENS7_ILi64EEENS7_ILi192EEEEEELi192ENS_6half_tEfNS_4arch4Sm80ELb0ELb1ELb1ELb0ELb0ELb0ELb1ELb0EEENS1_21CollectiveEpilogueFwdINS6_IJS8_SA_S9_EEENS6_IJNS7_ILi1EEESI_SI_EEESC_SE_Li256ELb0ELb1ELb0ELb0EEENS1_19SingleTileSchedulerILb0ELb0ELb1ELi128EEEEEEEEEvNT_6ParamsE,"a",@progbits
	.sectionflags	@""
	.align	4
.nv.constant0._ZN7cutlass13device_kernelIN5flash19enable_sm80_to_sm89INS1_16FlashAttnFwdSm80INS1_25CollectiveMainloopFwdSm80ILi8ELi2ELb0EN4cute5tupleIJNS5_1CILi128EEENS7_ILi64EEENS7_ILi192EEEEEELi192ENS_6half_tEfNS_4arch4Sm80ELb0ELb1ELb1ELb0ELb0ELb0ELb1ELb0EEENS1_21CollectiveEpilogueFwdINS6_IJS8_SA_S9_EEENS6_IJNS7_ILi1EEESI_SI_EEESC_SE_Li256ELb0ELb1ELb0ELb0EEENS1_19SingleTileSchedulerILb0ELb0ELb1ELi128EEEEEEEEEvNT_6ParamsE:
	.zero		1576


//--------------------- .nv.constant0._ZN7cutlass13device_kernelIN5flash19enable_sm80_to_sm89INS1_16FlashAttnFwdSm80INS1_25CollectiveMainloopFwdSm80ILi8ELi2ELb0EN4cute5tupleIJNS5_1CILi128EEENS7_ILi64EEENS7_ILi192EEEEEELi192ENS_6half_tEfNS_4arch4Sm80ELb0ELb1ELb1ELb1ELb0ELb0ELb1ELb0EEENS1_21CollectiveEpilogueFwdINS6_IJS8_SA_S9_EEENS6_IJNS7_ILi1EEESI_SI_EEESC_SE_Li256ELb1ELb1ELb0ELb0EEENS1_19SingleTileSchedulerILb1ELb0ELb1ELi128EEEEEEEEEvNT_6ParamsE --------------------------
	.section	.nv.constant0._ZN7cutlass13device_kernelIN5flash19enable_sm80_to_sm89INS1_16FlashAttnFwdSm80INS1_25CollectiveMainloopFwdSm80ILi8ELi2ELb0EN4cute5tupleIJNS5_1CILi128EEENS7_ILi64EEENS7_ILi192EEEEEELi192ENS_6half_tEfNS_4arch4Sm80ELb0ELb1ELb1ELb1ELb0ELb0ELb1ELb0EEENS1_21CollectiveEpilogueFwdINS6_IJS8_SA_S9_EEENS6_IJNS7_ILi1EEESI_SI_EEESC_SE_Li256ELb1ELb1ELb0ELb0EEENS1_19SingleTileSchedulerILb1ELb0ELb1ELi128EEEEEEEEEvNT_6ParamsE,"a",@progbits
	.sectionflags	@""
	.align	4
.nv.constant0._ZN7cutlass13device_kernelIN5flash19enable_sm80_to_sm89INS1_16FlashAttnFwdSm80INS1_25CollectiveMainloopFwdSm80ILi8ELi2ELb0EN4cute5tupleIJNS5_1CILi128EEENS7_ILi64EEENS7_ILi192EEEEEELi192ENS_6half_tEfNS_4arch4Sm80ELb0ELb1ELb1ELb1ELb0ELb0ELb1ELb0EEENS1_21CollectiveEpilogueFwdINS6_IJS8_SA_S9_EEENS6_IJNS7_ILi1EEESI_SI_EEESC_SE_Li256ELb1ELb1ELb0ELb0EEENS1_19SingleTileSchedulerILb1ELb0ELb1ELi128EEEEEEEEEvNT_6ParamsE:
	.zero		1576


//--------------------- .nv.constant0._ZN7cutlass13device_kernelIN5flash19enable_sm80_to_sm89INS1_16FlashAttnFwdSm80INS1_25CollectiveMainloopFwdSm80ILi8ELi2ELb0EN4cute5tupleIJNS5_1CILi128EEENS7_ILi64EEENS7_ILi192EEEEEELi192ENS_6half_tEfNS_4arch4Sm80ELb0ELb1ELb1ELb1ELb0ELb1ELb1ELb0EEENS1_21CollectiveEpilogueFwdINS6_IJS8_SA_S9_EEENS6_IJNS7_ILi1EEESI_SI_EEESC_SE_Li256ELb1ELb1ELb0ELb0EEENS1_19SingleTileSchedulerILb1ELb0ELb1ELi128EEEEEEEEEvNT_6ParamsE --------------------------
	.section	.nv.constant0._ZN7cutlass13device_kernelIN5flash19enable_sm80_to_sm89INS1_16FlashAttnFwdSm80INS1_25CollectiveMainloopFwdSm80ILi8ELi2ELb0EN4cute5tupleIJNS5_1CILi128EEENS7_ILi64EEENS7_ILi192EEEEEELi192ENS_6half_tEfNS_4arch4Sm80ELb0ELb1ELb1ELb1ELb0ELb1ELb1ELb0EEENS1_21CollectiveEpilogueFwdINS6_IJS8_SA_S9_EEENS6_IJNS7_ILi1EEESI_SI_EEESC_SE_Li256ELb1ELb1ELb0ELb0EEENS1_19SingleTileSchedulerILb1ELb0ELb1ELi128EEEEEEEEEvNT_6ParamsE,"a",@progbits
	.sectionflags	@""
	.align	4
.nv.constant0._ZN7cutlass13device_kernelIN5flash19enable_sm80_to_sm89INS1_16FlashAttnFwdSm80INS1_25CollectiveMainloopFwdSm80ILi8ELi2ELb0EN4cute5tupleIJNS5_1CILi128EEENS7_ILi64EEENS7_ILi192EEEEEELi192ENS_6half_tEfNS_4arch4Sm80ELb0ELb1ELb1ELb1ELb0ELb1ELb1ELb0EEENS1_21CollectiveEpilogueFwdINS6_IJS8_SA_S9_EEENS6_IJNS7_ILi1EEESI_SI_EEESC_SE_Li256ELb1ELb1ELb0ELb0EEENS1_19SingleTileSchedulerILb1ELb0ELb1ELi128EEEEEEEEEvNT_6ParamsE:
	.zero		1576


//--------------------- .nv.constant0._ZN7cutlass13device_kernelIN5flash19enable_sm80_to_sm89INS1_16FlashAttnFwdSm80INS1_25CollectiveMainloopFwdSm80ILi8ELi2ELb1EN4cute5tupleIJNS5_1CILi128EEENS7_ILi96EEENS7_ILi192EEEEEELi192ENS_6half_tEfNS_4arch4Sm80ELb1ELb0ELb1ELb0ELb0ELb0ELb1ELb0EEENS1_21CollectiveEpilogueFwdINS6_IJS8_SA_S9_EEENS6_IJNS7_ILi1EEESI_SI_EEESC_SE_Li256ELb0ELb1ELb0ELb0EEENS1_30DynamicPersistentTileSchedulerILi256ELi256ELb0ELb1ELb0EEEEEEEEEvNT_6ParamsE --------------------------
	.section	.nv.constant0._ZN7cutlass13device_kernelIN5flash19enable_sm80_to_sm89INS1_16FlashAttnFwdSm80INS1_25CollectiveMainloopFwdSm80ILi8ELi2ELb1EN4cute5tupleIJNS5_1CILi128EEENS7_ILi96EEENS7_ILi192EEEEEELi192ENS_6half_tEfNS_4arch4Sm80ELb1ELb0ELb1ELb0ELb0ELb0ELb1ELb0EEENS1_21CollectiveEpilogueFwdINS6_IJS8_SA_S9_EEENS6_IJNS7_ILi1EEESI_SI_EEESC_SE_Li256ELb0ELb1ELb0ELb0EEENS1_30DynamicPersistentTileSchedulerILi256ELi256ELb0ELb1ELb0EEEEEEEEEvNT_6ParamsE,"a",@progbits
	.sectionflags	@""
	.align	4
.nv.constant0._ZN7cutlass13device_kernelIN5flash19enable_sm80_to_sm89INS1_16FlashAttnFwdSm80INS1_25CollectiveMainloopFwdSm80ILi8ELi2ELb1EN4cute5tupleIJNS5_1CILi128EEENS7_ILi96EEENS7_ILi192EEEEEELi192ENS_6half_tEfNS_4arch4Sm80ELb1ELb0ELb1ELb0ELb0ELb0ELb1ELb0EEENS1_21CollectiveEpilogueFwdINS6_IJS8_SA_S9_EEENS6_IJNS7_ILi1EEESI_SI_EEESC_SE_Li256ELb0ELb1ELb0ELb0EEENS1_30DynamicPersistentTileSchedulerILi256ELi256ELb0ELb1ELb0EEEEEEEEEvNT_6ParamsE:
	.zero		1592


//--------------------- .nv.constant0._ZN7cutlass13device_kernelIN5flash19enable_sm80_to_sm89INS1_16FlashAttnFwdSm80INS1_25CollectiveMainloopFwdSm80ILi8ELi2ELb1EN4cute5tupleIJNS5_1CILi128EEENS7_ILi96EEENS7_ILi192EEEEEELi192ENS_6half_tEfNS_4arch4Sm80ELb1ELb0ELb1ELb1ELb0ELb0ELb1ELb0EEENS1_21CollectiveEpilogueFwdINS6_IJS8_SA_S9_EEENS6_IJNS7_ILi1EEESI_SI_EEESC_SE_Li256ELb1ELb1ELb0ELb0EEENS1_19SingleTileSchedulerILb1ELb0ELb1ELi128EEEEEEEEEvNT_6ParamsE --------------------------
	.section	.nv.constant0._ZN7cutlass13device_kernelIN5flash19enable_sm80_to_sm89INS1_16FlashAttnFwdSm80INS1_25CollectiveMainloopFwdSm80ILi8ELi2ELb1EN4cute5tupleIJNS5_1CILi128EEENS7_ILi96EEENS7_ILi192EEEEEELi192ENS_6half_tEfNS_4arch4Sm80ELb1ELb0ELb1ELb1ELb0ELb0ELb1ELb0EEENS1_21CollectiveEpilogueFwdINS6_IJS8_SA_S9_EEENS6_IJNS7_ILi1EEESI_SI_EEESC_SE_Li256ELb1ELb1ELb0ELb0EEENS1_19SingleTileSchedulerILb1ELb0ELb1ELi128EEEEEEEEEvNT_6ParamsE,"a",@progbits
	.sectionflags	@""
	.align	4
.nv.constant0._ZN7cutlass13device_kernelIN5flash19enable_sm80_to_sm89INS1_16FlashAttnFwdSm80INS1_25CollectiveMainloopFwdSm80ILi8ELi2ELb1EN4cute5tupleIJNS5_1CILi128EEENS7_ILi96EEENS7_ILi192EEEEEELi192ENS_6half_tEfNS_4arch4Sm80ELb1ELb0ELb1ELb1ELb0ELb0ELb1ELb0EEENS1_21CollectiveEpilogueFwdINS6_IJS8_SA_S9_EEENS6_IJNS7_ILi1EEESI_SI_EEESC_SE_Li256ELb1ELb1ELb0ELb0EEENS1_19SingleTileSchedulerILb1ELb0ELb1ELi128EEEEEEEEEvNT_6ParamsE:
	.zero		1576


//--------------------- .nv.constant0._ZN7cutlass13device_kernelIN5flash19enable_sm80_to_sm89INS1_16FlashAttnFwdSm80INS1_25CollectiveMainloopFwdSm80ILi8ELi2ELb0EN4cute5tupleIJNS5_1CILi128EEENS7_ILi64EEENS7_ILi192EEEEEELi192ENS_6half_tEfNS_4arch4Sm80ELb1ELb0ELb1ELb1ELb0ELb1ELb1ELb0EEENS1_21CollectiveEpilogueFwdINS6_IJS8_SA_S9_EEENS6_IJNS7_ILi1EEESI_SI_EEESC_SE_Li256ELb1ELb1ELb0ELb0EEENS1_19SingleTileSchedulerILb1ELb0ELb1ELi128EEEEEEEEEvNT_6ParamsE --------------------------
	.section	.nv.constant0._ZN7cutlass13device_kernelIN5flash19enable_sm80_to_sm89INS1_16FlashAttnFwdSm80INS1_25CollectiveMainloopFwdSm80ILi8ELi2ELb0EN4cute5tupleIJNS5_1CILi128EEENS7_ILi64EEENS7_ILi192EEEEEELi192ENS_6half_tEfNS_4arch4Sm80ELb1ELb0ELb1ELb1ELb0ELb1ELb1ELb0EEENS1_21CollectiveEpilogueFwdINS6_IJS8_SA_S9_EEENS6_IJNS7_ILi1EEESI_SI_EEESC_SE_Li256ELb1ELb1ELb0ELb0EEENS1_19SingleTileSchedulerILb1ELb0ELb1ELi128EEEEEEEEEvNT_6ParamsE,"a",@progbits
	.sectionflags	@""
	.align	4
.nv.constant0._ZN7cutlass13device_kernelIN5flash19enable_sm80_to_sm89INS1_16FlashAttnFwdSm80INS1_25CollectiveMainloopFwdSm80ILi8ELi2ELb0EN4cute5tupleIJNS5_1CILi128EEENS7_ILi64EEENS7_ILi192EEEEEELi192ENS_6half_tEfNS_4arch4Sm80ELb1ELb0ELb1ELb1ELb0ELb1ELb1ELb0EEENS1_21CollectiveEpilogueFwdINS6_IJS8_SA_S9_EEENS6_IJNS7_ILi1EEESI_SI_EEESC_SE_Li256ELb1ELb1ELb0ELb0EEENS1_19SingleTileSchedulerILb1ELb0ELb1ELi128EEEEEEEEEvNT_6ParamsE:
	.zero		1576


//--------------------- SYMBOLS --------------------------

	.type		.nv.reservedSmem.offset0,@object
	.size		.nv.reservedSmem.offset0,0x4
